// auto-generated by cutlass_sweep.gemm — config: {"arch": "sm_90", "cluster_m": 1, "cluster_n": 1, "dtype": "fp16", "dtype_b": "fp16", "layout": "nt", "stages": 0, "tile_k": 32, "tile_m": 128, "tile_n": 64}
#include "cutlass/cutlass.h"
#include "cutlass/gemm/collective/collective_builder.hpp"
#include "cutlass/gemm/device/gemm_universal_adapter.h"
#include "cutlass/gemm/kernel/gemm_universal.hpp"
#include "cutlass/epilogue/collective/collective_builder.hpp"

using ElemA = cutlass::half_t;
using ElemB = cutlass::half_t;
using ElemCD = cutlass::half_t;
using Acc  = float;
using TileShape    = cute::Shape<cute::_128, cute::_64, cute::_32>;
using ClusterShape = cute::Shape<cute::_1, cute::_1, cute::_1>;

using CollectiveEpilogue = typename cutlass::epilogue::collective::CollectiveBuilder<
    cutlass::arch::Sm90, cutlass::arch::OpClassTensorOp,
    TileShape, ClusterShape,
    cutlass::epilogue::collective::EpilogueTileAuto,
    Acc, Acc,
    ElemCD, cutlass::layout::RowMajor, 128 / cutlass::sizeof_bits<ElemCD>::value,
    ElemCD, cutlass::layout::RowMajor, 128 / cutlass::sizeof_bits<ElemCD>::value,
    cutlass::epilogue::collective::EpilogueScheduleAuto
  >::CollectiveOp;

using CollectiveMainloop = typename cutlass::gemm::collective::CollectiveBuilder<
    cutlass::arch::Sm90, cutlass::arch::OpClassTensorOp,
    ElemA, cutlass::layout::RowMajor, 128 / cutlass::sizeof_bits<ElemA>::value,
    ElemB, cutlass::layout::ColumnMajor, 128 / cutlass::sizeof_bits<ElemB>::value,
    Acc,
    TileShape, ClusterShape,
    cutlass::gemm::collective::StageCountAutoCarveout<static_cast<int>(sizeof(typename CollectiveEpilogue::SharedStorage))>,
    cutlass::gemm::collective::KernelScheduleAuto
  >::CollectiveOp;

using GemmKernel = cutlass::gemm::kernel::GemmUniversal<
    cute::Shape<int,int,int,int>,
    CollectiveMainloop,
    CollectiveEpilogue
>;
using Gemm = cutlass::gemm::device::GemmUniversalAdapter<GemmKernel>;

// Force the device kernel symbol into the cubin without needing a host main.
auto* _anchor = &cutlass::device_kernel<GemmKernel>;


// ===== COMPILED SASS (sm_90a) =====

	.target	sm_90a

	.elftype	@"ET_EXEC"


//--------------------- .note.nv.tkinfo           --------------------------
	.section	.note.nv.tkinfo,"",@"SHT_NOTE"
	.sectionflags	@"SHF_NOTE_NV_TKINFO"
	.tkinfo
        /*0018*/ 	.word	0x00000002
        /*0030*/ 	.string	""
        /*0030*/ 	.string	"ptxas"
        /*0030*/ 	.string	"Cuda compilation tools, release 13.0, V13.0.88"
        /*0030*/ 	.string	"Build cuda_13.0.r13.0/compiler.36424714_0"
        /*0030*/ 	.string	"-arch sm_90a -m 64 "



//--------------------- .note.nv.cuinfo           --------------------------
	.section	.note.nv.cuinfo,"",@"SHT_NOTE"
	.sectionflags	@"SHF_NOTE_NV_CUINFO"
        /*0018*/ 	.short	0x0002
        /*001a*/ 	.short	0x005a
        /*001c*/ 	.short	0x0082
	.zero		2


//--------------------- .nv.info                  --------------------------
	.section	.nv.info,"",@"SHT_CUDA_INFO"
	.align	4


	//----- nvinfo : EIATTR_REGCOUNT
	.align		4
        /*0000*/ 	.byte	0x04, 0x2f
        /*0002*/ 	.short	(.L_15 - .L_14)
	.align		4
.L_14:
        /*0004*/ 	.word	index@(_ZN7cutlass13device_kernelINS_4gemm6kernel13GemmUniversalIN4cute5tupleIJiiiiEEENS1_10collective13CollectiveMmaINS1_34MainloopSm90TmaGmmaWarpSpecializedILi18ENS5_IJNS4_1CILi1EEESB_SB_EEENS1_35KernelTmaWarpSpecializedCooperativeEEENS5_IJNSA_ILi128EEENSA_ILi64EEENSA_ILi32EEEEEENS_6half_tENS5_IJlSB_lEEESJ_SK_NS4_8TiledMMAINS4_8MMA_AtomIJNS4_4SM904GMMA25MMA_64x64x16_F32F16F16_SSILNSO_5MajorE0ELSQ_0ELNSO_7ScaleInE1ELSR_1EEEEEENS4_6LayoutINS5_IJNSA_ILi2EEESB_SB_EEENS5_IJSB_NSA_ILi0EEESX_EEEEENS5_IJNS4_10UnderscoreES10_S10_EEEEENS4_13SM90_TMA_LOADENS4_14ComposedLayoutINS4_7SwizzleILi2ELi4ELi3EEENS4_18smem_ptr_flag_bitsILi16EEENSU_INS5_IJNSA_ILi8EEESH_EEENS5_IJSH_SB_EEEEEEEvNS4_8identityES13_S1D_vS1E_EENS_8epilogue10collective6detail29Sm90TmaWarpSpecializedAdapterINS1H_15DefaultEpilogueISJ_SK_SK_NS1G_6thread17LinearCombinationISJ_Li1EffLNS1L_9ScaleType4KindE0ELNS_15FloatRoundStyleE2ESJ_EENS1_15EpilogueDefaultEEEEEvvEEEEvNT_6ParamsE)
        /*0008*/ 	.word	0x000000a8


	//----- nvinfo : EIATTR_FRAME_SIZE
	.align		4
.L_15:
        /*000c*/ 	.byte	0x04, 0x11
        /*000e*/ 	.short	(.L_17 - .L_16)
	.align		4
.L_16:
        /*0010*/ 	.word	index@(_ZN7cutlass13device_kernelINS_4gemm6kernel13GemmUniversalIN4cute5tupleIJiiiiEEENS1_10collective13CollectiveMmaINS1_34MainloopSm90TmaGmmaWarpSpecializedILi18ENS5_IJNS4_1CILi1EEESB_SB_EEENS1_35KernelTmaWarpSpecializedCooperativeEEENS5_IJNSA_ILi128EEENSA_ILi64EEENSA_ILi32EEEEEENS_6half_tENS5_IJlSB_lEEESJ_SK_NS4_8TiledMMAINS4_8MMA_AtomIJNS4_4SM904GMMA25MMA_64x64x16_F32F16F16_SSILNSO_5MajorE0ELSQ_0ELNSO_7ScaleInE1ELSR_1EEEEEENS4_6LayoutINS5_IJNSA_ILi2EEESB_SB_EEENS5_IJSB_NSA_ILi0EEESX_EEEEENS5_IJNS4_10UnderscoreES10_S10_EEEEENS4_13SM90_TMA_LOADENS4_14ComposedLayoutINS4_7SwizzleILi2ELi4ELi3EEENS4_18smem_ptr_flag_bitsILi16EEENSU_INS5_IJNSA_ILi8EEESH_EEENS5_IJSH_SB_EEEEEEEvNS4_8identityES13_S1D_vS1E_EENS_8epilogue10collective6detail29Sm90TmaWarpSpecializedAdapterINS1H_15DefaultEpilogueISJ_SK_SK_NS1G_6thread17LinearCombinationISJ_Li1EffLNS1L_9ScaleType4KindE0ELNS_15FloatRoundStyleE2ESJ_EENS1_15EpilogueDefaultEEEEEvvEEEEvNT_6ParamsE)
        /*0014*/ 	.word	0x00000000


	//----- nvinfo : EIATTR_MIN_STACK_SIZE
	.align		4
.L_17:
        /*0018*/ 	.byte	0x04, 0x12
        /*001a*/ 	.short	(.L_19 - .L_18)
	.align		4
.L_18:
        /*001c*/ 	.word	index@(_ZN7cutlass13device_kernelINS_4gemm6kernel13GemmUniversalIN4cute5tupleIJiiiiEEENS1_10collective13CollectiveMmaINS1_34MainloopSm90TmaGmmaWarpSpecializedILi18ENS5_IJNS4_1CILi1EEESB_SB_EEENS1_35KernelTmaWarpSpecializedCooperativeEEENS5_IJNSA_ILi128EEENSA_ILi64EEENSA_ILi32EEEEEENS_6half_tENS5_IJlSB_lEEESJ_SK_NS4_8TiledMMAINS4_8MMA_AtomIJNS4_4SM904GMMA25MMA_64x64x16_F32F16F16_SSILNSO_5MajorE0ELSQ_0ELNSO_7ScaleInE1ELSR_1EEEEEENS4_6LayoutINS5_IJNSA_ILi2EEESB_SB_EEENS5_IJSB_NSA_ILi0EEESX_EEEEENS5_IJNS4_10UnderscoreES10_S10_EEEEENS4_13SM90_TMA_LOADENS4_14ComposedLayoutINS4_7SwizzleILi2ELi4ELi3EEENS4_18smem_ptr_flag_bitsILi16EEENSU_INS5_IJNSA_ILi8EEESH_EEENS5_IJSH_SB_EEEEEEEvNS4_8identityES13_S1D_vS1E_EENS_8epilogue10collective6detail29Sm90TmaWarpSpecializedAdapterINS1H_15DefaultEpilogueISJ_SK_SK_NS1G_6thread17LinearCombinationISJ_Li1EffLNS1L_9ScaleType4KindE0ELNS_15FloatRoundStyleE2ESJ_EENS1_15EpilogueDefaultEEEEEvvEEEEvNT_6ParamsE)
        /*0020*/ 	.word	0x00000000
.L_19:


//--------------------- .nv.compat                --------------------------
	.section	.nv.compat,"",@"SHT_CUDA_COMPAT_INFO"
	.align	4
        /*0000*/ 	.byte	0x02, 0x09, 0x01, 0x00, 0x02, 0x02, 0x04, 0x00, 0x02, 0x05, 0x05, 0x00, 0x03, 0x07, 0x01, 0x01
        /*0010*/ 	.byte	0x02, 0x03, 0x01, 0x00, 0x02, 0x06, 0x01, 0x00, 0x04, 0x0b, 0x08, 0x00, 0x00, 0x00, 0x00, 0x00
        /*0020*/ 	.byte	0x00, 0x00, 0x00, 0x00


//--------------------- .nv.info._ZN7cutlass13device_kernelINS_4gemm6kernel13GemmUniversalIN4cute5tupleIJiiiiEEENS1_10collective13CollectiveMmaINS1_34MainloopSm90TmaGmmaWarpSpecializedILi18ENS5_IJNS4_1CILi1EEESB_SB_EEENS1_35KernelTmaWarpSpecializedCooperativeEEENS5_IJNSA_ILi128EEENSA_ILi64EEENSA_ILi32EEEEEENS_6half_tENS5_IJlSB_lEEESJ_SK_NS4_8TiledMMAINS4_8MMA_AtomIJNS4_4SM904GMMA25MMA_64x64x16_F32F16F16_SSILNSO_5MajorE0ELSQ_0ELNSO_7ScaleInE1ELSR_1EEEEEENS4_6LayoutINS5_IJNSA_ILi2EEESB_SB_EEENS5_IJSB_NSA_ILi0EEESX_EEEEENS5_IJNS4_10UnderscoreES10_S10_EEEEENS4_13SM90_TMA_LOADENS4_14ComposedLayoutINS4_7SwizzleILi2ELi4ELi3EEENS4_18smem_ptr_flag_bitsILi16EEENSU_INS5_IJNSA_ILi8EEESH_EEENS5_IJSH_SB_EEEEEEEvNS4_8identityES13_S1D_vS1E_EENS_8epilogue10collective6detail29Sm90TmaWarpSpecializedAdapterINS1H_15DefaultEpilogueISJ_SK_SK_NS1G_6thread17LinearCombinationISJ_Li1EffLNS1L_9ScaleType4KindE0ELNS_15FloatRoundStyleE2ESJ_EENS1_15EpilogueDefaultEEEEEvvEEEEvNT_6ParamsE --------------------------
	.section	.nv.info._ZN7cutlass13device_kernelINS_4gemm6kernel13GemmUniversalIN4cute5tupleIJiiiiEEENS1_10collective13CollectiveMmaINS1_34MainloopSm90TmaGmmaWarpSpecializedILi18ENS5_IJNS4_1CILi1EEESB_SB_EEENS1_35KernelTmaWarpSpecializedCooperativeEEENS5_IJNSA_ILi128EEENSA_ILi64EEENSA_ILi32EEEEEENS_6half_tENS5_IJlSB_lEEESJ_SK_NS4_8TiledMMAINS4_8MMA_AtomIJNS4_4SM904GMMA25MMA_64x64x16_F32F16F16_SSILNSO_5MajorE0ELSQ_0ELNSO_7ScaleInE1ELSR_1EEEEEENS4_6LayoutINS5_IJNSA_ILi2EEESB_SB_EEENS5_IJSB_NSA_ILi0EEESX_EEEEENS5_IJNS4_10UnderscoreES10_S10_EEEEENS4_13SM90_TMA_LOADENS4_14ComposedLayoutINS4_7SwizzleILi2ELi4ELi3EEENS4_18smem_ptr_flag_bitsILi16EEENSU_INS5_IJNSA_ILi8EEESH_EEENS5_IJSH_SB_EEEEEEEvNS4_8identityES13_S1D_vS1E_EENS_8epilogue10collective6detail29Sm90TmaWarpSpecializedAdapterINS1H_15DefaultEpilogueISJ_SK_SK_NS1G_6thread17LinearCombinationISJ_Li1EffLNS1L_9ScaleType4KindE0ELNS_15FloatRoundStyleE2ESJ_EENS1_15EpilogueDefaultEEEEEvvEEEEvNT_6ParamsE,"",@"SHT_CUDA_INFO"
	.sectionflags	@""
	.align	4


	//----- nvinfo : EIATTR_CUDA_API_VERSION
	.align		4
        /*0000*/ 	.byte	0x04, 0x37
        /*0002*/ 	.short	(.L_21 - .L_20)
.L_20:
        /*0004*/ 	.word	0x00000082


	//----- nvinfo : EIATTR_KPARAM_INFO
	.align		4
.L_21:
        /*0008*/ 	.byte	0x04, 0x17
        /*000a*/ 	.short	(.L_23 - .L_22)
.L_22:
        /*000c*/ 	.word	0x00000000
        /*0010*/ 	.short	0x0000
        /*0012*/ 	.short	0x0070
        /*0014*/ 	.byte	0x00, 0xf0, 0x01, 0x10


	//----- nvinfo : EIATTR_SPARSE_MMA_MASK
	.align		4
.L_23:
        /*0018*/ 	.byte	0x03, 0x50
        /*001a*/ 	.short	0x0000


	//----- nvinfo : EIATTR_MAXREG_COUNT
	.align		4
        /*001c*/ 	.byte	0x03, 0x1b
        /*001e*/ 	.short	0x00a8


	//----- nvinfo : EIATTR_NUM_BARRIERS
	.align		4
        /*0020*/ 	.byte	0x02, 0x4c
        /*0022*/ 	.byte	0x01
	.zero		1


	//----- nvinfo : EIATTR_EXTERNS
	.align		4
        /*0024*/ 	.byte	0x04, 0x0f
        /*0026*/ 	.short	(.L_25 - .L_24)


	//   ....[0]....
	.align		4
.L_24:
        /*0028*/ 	.word	index@(__assertfail)


	//----- nvinfo : EIATTR_MERCURY_ISA_VERSION
	.align		4
.L_25:
        /*002c*/ 	.byte	0x03, 0x5f
        /*002e*/ 	.short	0x0101


	//----- nvinfo : EIATTR_INT_WARP_WIDE_INSTR_OFFSETS
	.align		4
        /*0030*/ 	.byte	0x04, 0x31
        /*0032*/ 	.short	(.L_27 - .L_26)


	//   ....[0]....
.L_26:
        /*0034*/ 	.word	0x000005a0


	//   ....[1]....
        /*0038*/ 	.word	0x000005d0


	//   ....[2]....
        /*003c*/ 	.word	0x000006b0


	//----- nvinfo : EIATTR_COOP_GROUP_MASK_REGIDS
	.align		4
.L_27:
        /*0040*/ 	.byte	0x04, 0x29
        /*0042*/ 	.short	(.L_29 - .L_28)


	//   ....[0]....
.L_28:
        /*0044*/ 	.word	0xffffffff


	//   ....[1]....
        /*0048*/ 	.word	0xffffffff


	//   ....[2]....
        /*004c*/ 	.word	0xffffffff


	//   ....[3]....
        /*0050*/ 	.word	0xffffffff


	//   ....[4]....
        /*0054*/ 	.word	0xffffffff


	//----- nvinfo : EIATTR_COOP_GROUP_INSTR_OFFSETS
	.align		4
.L_29:
        /*0058*/ 	.byte	0x04, 0x28
        /*005a*/ 	.short	(.L_31 - .L_30)


	//   ....[0]....
.L_30:
        /*005c*/ 	.word	0x00000060


	//   ....[1]....
        /*0060*/ 	.word	0x00000070


	//   ....[2]....
        /*0064*/ 	.word	0x00000130


	//   ....[3]....
        /*0068*/ 	.word	0x000004b0


	//   ....[4]....
        /*006c*/ 	.word	0x00001160


	//----- nvinfo : EIATTR_REG_RECONFIG
	.align		4
.L_31:
        /*0070*/ 	.byte	0x01, 0x54
	.zero		2


	//----- nvinfo : EIATTR_SYSCALL_OFFSETS
	.align		4
        /*0074*/ 	.byte	0x04, 0x46
        /*0076*/ 	.short	(.L_33 - .L_32)


	//   ....[0]....
.L_32:
        /*0078*/ 	.word	0x00001320


	//----- nvinfo : EIATTR_MBARRIER_INSTR_OFFSETS
	.align		4
.L_33:
        /*007c*/ 	.byte	0x04, 0x39
        /*007e*/ 	.short	(.L_35 - .L_34)


	//   ....[0]....
.L_34:
        /*0080*/ 	.word	0x00000250
        /*0084*/ 	.word	0x000000ff
        /*0088*/ 	.word	0x00000000
        /*008c*/ 	.short	0x0100
        /*008e*/ 	.byte	0x08
	.zero		1


	//   ....[1]....
        /*0090*/ 	.word	0x00000260
        /*0094*/ 	.word	0x000000ff
        /*0098*/ 	.word	0x00000090
        /*009c*/ 	.short	0x0100
        /*009e*/ 	.byte	0x08
	.zero		1


	//   ....[2]....
        /*00a0*/ 	.word	0x00000270
        /*00a4*/ 	.word	0x000000ff
        /*00a8*/ 	.word	0x00000008
        /*00ac*/ 	.short	0x0100
        /*00ae*/ 	.byte	0x08
	.zero		1


	//   ....[3]....
        /*00b0*/ 	.word	0x00000280
        /*00b4*/ 	.word	0x000000ff
        /*00b8*/ 	.word	0x00000098
        /*00bc*/ 	.short	0x0100
        /*00be*/ 	.byte	0x08
	.zero		1


	//   ....[4]....
        /*00c0*/ 	.word	0x00000290
        /*00c4*/ 	.word	0x000000ff
        /*00c8*/ 	.word	0x00000010
        /*00cc*/ 	.short	0x0100
        /*00ce*/ 	.byte	0x08
	.zero		1


	//   ....[5]....
        /*00d0*/ 	.word	0x000002a0
        /*00d4*/ 	.word	0x000000ff
        /*00d8*/ 	.word	0x000000a0
        /*00dc*/ 	.short	0x0100
        /*00de*/ 	.byte	0x08
	.zero		1


	//   ....[6]....
        /*00e0*/ 	.word	0x000002b0
        /*00e4*/ 	.word	0x000000ff
        /*00e8*/ 	.word	0x00000018
        /*00ec*/ 	.short	0x0100
        /*00ee*/ 	.byte	0x08
	.zero		1


	//   ....[7]....
        /*00f0*/ 	.word	0x000002c0
        /*00f4*/ 	.word	0x000000ff
        /*00f8*/ 	.word	0x000000a8
        /*00fc*/ 	.short	0x0100
        /*00fe*/ 	.byte	0x08
	.zero		1


	//   ....[8]....
        /*0100*/ 	.word	0x000002d0
        /*0104*/ 	.word	0x000000ff
        /*0108*/ 	.word	0x00000020
        /*010c*/ 	.short	0x0100
        /*010e*/ 	.byte	0x08
	.zero		1


	//   ....[9]....
        /*0110*/ 	.word	0x000002e0
        /*0114*/ 	.word	0x000000ff
        /*0118*/ 	.word	0x000000b0
        /*011c*/ 	.short	0x0100
        /*011e*/ 	.byte	0x08
	.zero		1


	//   ....[10]....
        /*0120*/ 	.word	0x000002f0
        /*0124*/ 	.word	0x000000ff
        /*0128*/ 	.word	0x00000028
        /*012c*/ 	.short	0x0100
        /*012e*/ 	.byte	0x08
	.zero		1


	//   ....[11]....
        /*0130*/ 	.word	0x00000300
        /*0134*/ 	.word	0x000000ff
        /*0138*/ 	.word	0x000000b8
        /*013c*/ 	.short	0x0100
        /*013e*/ 	.byte	0x08
	.zero		1


	//   ....[12]....
        /*0140*/ 	.word	0x00000310
        /*0144*/ 	.word	0x000000ff
        /*0148*/ 	.word	0x00000030
        /*014c*/ 	.short	0x0100
        /*014e*/ 	.byte	0x08
	.zero		1


	//   ....[13]....
        /*0150*/ 	.word	0x00000320
        /*0154*/ 	.word	0x000000ff
        /*0158*/ 	.word	0x000000c0
        /*015c*/ 	.short	0x0100
        /*015e*/ 	.byte	0x08
	.zero		1


	//   ....[14]....
        /*0160*/ 	.word	0x00000330
        /*0164*/ 	.word	0x000000ff
        /*0168*/ 	.word	0x00000038
        /*016c*/ 	.short	0x0100
        /*016e*/ 	.byte	0x08
	.zero		1


	//   ....[15]....
        /*0170*/ 	.word	0x00000340
        /*0174*/ 	.word	0x000000ff
        /*0178*/ 	.word	0x000000c8
        /*017c*/ 	.short	0x0100
        /*017e*/ 	.byte	0x08
	.zero		1


	//   ....[16]....
        /*0180*/ 	.word	0x00000350
        /*0184*/ 	.word	0x000000ff
        /*0188*/ 	.word	0x00000040
        /*018c*/ 	.short	0x0100
        /*018e*/ 	.byte	0x08
	.zero		1


	//   ....[17]....
        /*0190*/ 	.word	0x00000360
        /*0194*/ 	.word	0x000000ff
        /*0198*/ 	.word	0x000000d0
        /*019c*/ 	.short	0x0100
        /*019e*/ 	.byte	0x08
	.zero		1


	//   ....[18]....
        /*01a0*/ 	.word	0x00000370
        /*01a4*/ 	.word	0x000000ff
        /*01a8*/ 	.word	0x00000048
        /*01ac*/ 	.short	0x0100
        /*01ae*/ 	.byte	0x08
	.zero		1


	//   ....[19]....
        /*01b0*/ 	.word	0x00000380
        /*01b4*/ 	.word	0x000000ff
        /*01b8*/ 	.word	0x000000d8
        /*01bc*/ 	.short	0x0100
        /*01be*/ 	.byte	0x08
	.zero		1


	//   ....[20]....
        /*01c0*/ 	.word	0x00000390
        /*01c4*/ 	.word	0x000000ff
        /*01c8*/ 	.word	0x00000050
        /*01cc*/ 	.short	0x0100
        /*01ce*/ 	.byte	0x08
	.zero		1


	//   ....[21]....
        /*01d0*/ 	.word	0x000003a0
        /*01d4*/ 	.word	0x000000ff
        /*01d8*/ 	.word	0x000000e0
        /*01dc*/ 	.short	0x0100
        /*01de*/ 	.byte	0x08
	.zero		1


	//   ....[22]....
        /*01e0*/ 	.word	0x000003b0
        /*01e4*/ 	.word	0x000000ff
        /*01e8*/ 	.word	0x00000058
        /*01ec*/ 	.short	0x0100
        /*01ee*/ 	.byte	0x08
	.zero		1


	//   ....[23]....
        /*01f0*/ 	.word	0x000003c0
        /*01f4*/ 	.word	0x000000ff
        /*01f8*/ 	.word	0x000000e8
        /*01fc*/ 	.short	0x0100
        /*01fe*/ 	.byte	0x08
	.zero		1


	//   ....[24]....
        /*0200*/ 	.word	0x000003d0
        /*0204*/ 	.word	0x000000ff
        /*0208*/ 	.word	0x00000060
        /*020c*/ 	.short	0x0100
        /*020e*/ 	.byte	0x08
	.zero		1


	//   ....[25]....
        /*0210*/ 	.word	0x000003e0
        /*0214*/ 	.word	0x000000ff
        /*0218*/ 	.word	0x000000f0
        /*021c*/ 	.short	0x0100
        /*021e*/ 	.byte	0x08
	.zero		1


	//   ....[26]....
        /*0220*/ 	.word	0x000003f0
        /*0224*/ 	.word	0x000000ff
        /*0228*/ 	.word	0x00000068
        /*022c*/ 	.short	0x0100
        /*022e*/ 	.byte	0x08
	.zero		1


	//   ....[27]....
        /*0230*/ 	.word	0x00000400
        /*0234*/ 	.word	0x000000ff
        /*0238*/ 	.word	0x000000f8
        /*023c*/ 	.short	0x0100
        /*023e*/ 	.byte	0x08
	.zero		1


	//   ....[28]....
        /*0240*/ 	.word	0x00000410
        /*0244*/ 	.word	0x000000ff
        /*0248*/ 	.word	0x00000070
        /*024c*/ 	.short	0x0100
        /*024e*/ 	.byte	0x08
	.zero		1


	//   ....[29]....
        /*0250*/ 	.word	0x00000420
        /*0254*/ 	.word	0x000000ff
        /*0258*/ 	.word	0x00000100
        /*025c*/ 	.short	0x0100
        /*025e*/ 	.byte	0x08
	.zero		1


	//   ....[30]....
        /*0260*/ 	.word	0x00000430
        /*0264*/ 	.word	0x000000ff
        /*0268*/ 	.word	0x00000078
        /*026c*/ 	.short	0x0100
        /*026e*/ 	.byte	0x08
	.zero		1


	//   ....[31]....
        /*0270*/ 	.word	0x00000440
        /*0274*/ 	.word	0x000000ff
        /*0278*/ 	.word	0x00000108
        /*027c*/ 	.short	0x0100
        /*027e*/ 	.byte	0x08
	.zero		1


	//   ....[32]....
        /*0280*/ 	.word	0x00000450
        /*0284*/ 	.word	0x000000ff
        /*0288*/ 	.word	0x00000080
        /*028c*/ 	.short	0x0100
        /*028e*/ 	.byte	0x08
	.zero		1


	//   ....[33]....
        /*0290*/ 	.word	0x00000460
        /*0294*/ 	.word	0x000000ff
        /*0298*/ 	.word	0x00000110
        /*029c*/ 	.short	0x0100
        /*029e*/ 	.byte	0x08
	.zero		1


	//   ....[34]....
        /*02a0*/ 	.word	0x00000470
        /*02a4*/ 	.word	0x000000ff
        /*02a8*/ 	.word	0x00000088
        /*02ac*/ 	.short	0x0100
        /*02ae*/ 	.byte	0x08
	.zero		1


	//   ....[35]....
        /*02b0*/ 	.word	0x00000480
        /*02b4*/ 	.word	0x000000ff
        /*02b8*/ 	.word	0x00000118
        /*02bc*/ 	.short	0x0100
        /*02be*/ 	.byte	0x08
	.zero		1


	//   ....[36]....
        /*02c0*/ 	.word	0x00000720
        /*02c4*/ 	.word	0x000000ff
        /*02c8*/ 	.word	0x00000130
        /*02cc*/ 	.short	0x0100
        /*02ce*/ 	.byte	0x06
	.zero		1


	//   ....[37]....
        /*02d0*/ 	.word	0x00000780
        /*02d4*/ 	.word	0x000000ff
        /*02d8*/ 	.word	0x00000138
        /*02dc*/ 	.short	0x0100
        /*02de*/ 	.byte	0x06
	.zero		1


	//   ....[38]....
        /*02e0*/ 	.word	0x000013a0
        /*02e4*/ 	.word	0x00000003
        /*02e8*/ 	.word	0x00000000
        /*02ec*/ 	.short	0x010a
        /*02ee*/ 	.byte	0x3f
	.zero		1


	//   ....[39]....
        /*02f0*/ 	.word	0x000013e0
        /*02f4*/ 	.word	0x00000003
        /*02f8*/ 	.word	0x00000000
        /*02fc*/ 	.short	0x010a
        /*02fe*/ 	.byte	0x3f
	.zero		1


	//   ....[40]....
        /*0300*/ 	.word	0x00001680
        /*0304*/ 	.word	0x000000ff
        /*0308*/ 	.word	0x00000000
        /*030c*/ 	.short	0x010a
        /*030e*/ 	.byte	0x04
	.zero		1


	//   ....[41]....
        /*0310*/ 	.word	0x000016c0
        /*0314*/ 	.word	0x000000ff
        /*0318*/ 	.word	0x00000000
        /*031c*/ 	.short	0x010a
        /*031e*/ 	.byte	0x04
	.zero		1


	//   ....[42]....
        /*0320*/ 	.word	0x00001820
        /*0324*/ 	.word	0x000000ff
        /*0328*/ 	.word	0x00000000
        /*032c*/ 	.short	0x0101
        /*032e*/ 	.byte	0x04
	.zero		1


	//   ....[43]....
        /*0330*/ 	.word	0x00001a20
        /*0334*/ 	.word	0x000000ff
        /*0338*/ 	.word	0x00000000
        /*033c*/ 	.short	0x0101
        /*033e*/ 	.byte	0x06
	.zero		1


	//   ....[44]....
        /*0340*/ 	.word	0x00004fb0
        /*0344*/ 	.word	0x0000000e
        /*0348*/ 	.word	0x00000090
        /*034c*/ 	.short	0x010a
        /*034e*/ 	.byte	0x3f
	.zero		1


	//   ....[45]....
        /*0350*/ 	.word	0x00005330
        /*0354*/ 	.word	0x00000006
        /*0358*/ 	.word	0x00000138
        /*035c*/ 	.short	0x0101
        /*035e*/ 	.byte	0x3f
	.zero		1


	//   ....[46]....
        /*0360*/ 	.word	0x00005a60
        /*0364*/ 	.word	0x00000007
        /*0368*/ 	.word	0x00000000
        /*036c*/ 	.short	0x010a
        /*036e*/ 	.byte	0x3f
	.zero		1


	//   ....[47]....
        /*0370*/ 	.word	0x00005ae0
        /*0374*/ 	.word	0x00000009
        /*0378*/ 	.word	0x00000000
        /*037c*/ 	.short	0x010a
        /*037e*/ 	.byte	0x3f
	.zero		1


	//   ....[48]....
        /*0380*/ 	.word	0x00005b70
        /*0384*/ 	.word	0x00000006
        /*0388*/ 	.word	0x00000000
        /*038c*/ 	.short	0x010a
        /*038e*/ 	.byte	0x3f
	.zero		1


	//   ....[49]....
        /*0390*/ 	.word	0x00005c00
        /*0394*/ 	.word	0x00000009
        /*0398*/ 	.word	0x00000000
        /*039c*/ 	.short	0x010a
        /*039e*/ 	.byte	0x3f
	.zero		1


	//   ....[50]....
        /*03a0*/ 	.word	0x00005c90
        /*03a4*/ 	.word	0x00000006
        /*03a8*/ 	.word	0x00000000
        /*03ac*/ 	.short	0x010a
        /*03ae*/ 	.byte	0x3f
	.zero		1


	//   ....[51]....
        /*03b0*/ 	.word	0x00005d20
        /*03b4*/ 	.word	0x00000009
        /*03b8*/ 	.word	0x00000000
        /*03bc*/ 	.short	0x010a
        /*03be*/ 	.byte	0x3f
	.zero		1


	//   ....[52]....
        /*03c0*/ 	.word	0x00005db0
        /*03c4*/ 	.word	0x00000006
        /*03c8*/ 	.word	0x00000000
        /*03cc*/ 	.short	0x010a
        /*03ce*/ 	.byte	0x3f
	.zero		1


	//   ....[53]....
        /*03d0*/ 	.word	0x00005e40
        /*03d4*/ 	.word	0x00000009
        /*03d8*/ 	.word	0x00000000
        /*03dc*/ 	.short	0x010a
        /*03de*/ 	.byte	0x3f
	.zero		1


	//   ....[54]....
        /*03e0*/ 	.word	0x00005ed0
        /*03e4*/ 	.word	0x00000006
        /*03e8*/ 	.word	0x00000000
        /*03ec*/ 	.short	0x010a
        /*03ee*/ 	.byte	0x3f
	.zero		1


	//   ....[55]....
        /*03f0*/ 	.word	0x00005f60
        /*03f4*/ 	.word	0x00000009
        /*03f8*/ 	.word	0x00000000
        /*03fc*/ 	.short	0x010a
        /*03fe*/ 	.byte	0x3f
	.zero		1


	//   ....[56]....
        /*0400*/ 	.word	0x00005ff0
        /*0404*/ 	.word	0x00000006
        /*0408*/ 	.word	0x00000000
        /*040c*/ 	.short	0x010a
        /*040e*/ 	.byte	0x3f
	.zero		1


	//   ....[57]....
        /*0410*/ 	.word	0x00006080
        /*0414*/ 	.word	0x00000009
        /*0418*/ 	.word	0x00000000
        /*041c*/ 	.short	0x010a
        /*041e*/ 	.byte	0x3f
	.zero		1


	//   ....[58]....
        /*0420*/ 	.word	0x00006110
        /*0424*/ 	.word	0x00000006
        /*0428*/ 	.word	0x00000000
        /*042c*/ 	.short	0x010a
        /*042e*/ 	.byte	0x3f
	.zero		1


	//   ....[59]....
        /*0430*/ 	.word	0x000061a0
        /*0434*/ 	.word	0x00000009
        /*0438*/ 	.word	0x00000000
        /*043c*/ 	.short	0x010a
        /*043e*/ 	.byte	0x3f
	.zero		1


	//   ....[60]....
        /*0440*/ 	.word	0x00006230
        /*0444*/ 	.word	0x00000006
        /*0448*/ 	.word	0x00000000
        /*044c*/ 	.short	0x010a
        /*044e*/ 	.byte	0x3f
	.zero		1


	//   ....[61]....
        /*0450*/ 	.word	0x000062c0
        /*0454*/ 	.word	0x00000009
        /*0458*/ 	.word	0x00000000
        /*045c*/ 	.short	0x010a
        /*045e*/ 	.byte	0x3f
	.zero		1


	//   ....[62]....
        /*0460*/ 	.word	0x00006350
        /*0464*/ 	.word	0x00000006
        /*0468*/ 	.word	0x00000000
        /*046c*/ 	.short	0x010a
        /*046e*/ 	.byte	0x3f
	.zero		1


	//   ....[63]....
        /*0470*/ 	.word	0x000063e0
        /*0474*/ 	.word	0x00000003
        /*0478*/ 	.word	0x00000000
        /*047c*/ 	.short	0x010a
        /*047e*/ 	.byte	0x3f
	.zero		1


	//   ....[64]....
        /*0480*/ 	.word	0x00006440
        /*0484*/ 	.word	0x00000003
        /*0488*/ 	.word	0x00000000
        /*048c*/ 	.short	0x010a
        /*048e*/ 	.byte	0x3f
	.zero		1


	//   ....[65]....
        /*0490*/ 	.word	0x000064a0
        /*0494*/ 	.word	0x00000004
        /*0498*/ 	.word	0x00000000
        /*049c*/ 	.short	0x010a
        /*049e*/ 	.byte	0x3f
	.zero		1


	//   ....[66]....
        /*04a0*/ 	.word	0x00006570
        /*04a4*/ 	.word	0x0000000e
        /*04a8*/ 	.word	0x00000090
        /*04ac*/ 	.short	0x010a
        /*04ae*/ 	.byte	0x3f
	.zero		1


	//   ....[67]....
        /*04b0*/ 	.word	0x00006640
        /*04b4*/ 	.word	0x00000007
        /*04b8*/ 	.word	0x00000000
        /*04bc*/ 	.short	0x010a
        /*04be*/ 	.byte	0x3f
	.zero		1


	//   ....[68]....
        /*04c0*/ 	.word	0x00006690
        /*04c4*/ 	.word	0x00000009
        /*04c8*/ 	.word	0x00000000
        /*04cc*/ 	.short	0x010a
        /*04ce*/ 	.byte	0x3f
	.zero		1


	//   ....[69]....
        /*04d0*/ 	.word	0x000066e0
        /*04d4*/ 	.word	0x00000006
        /*04d8*/ 	.word	0x00000000
        /*04dc*/ 	.short	0x010a
        /*04de*/ 	.byte	0x3f
	.zero		1


	//   ....[70]....
        /*04e0*/ 	.word	0x00006730
        /*04e4*/ 	.word	0x00000009
        /*04e8*/ 	.word	0x00000000
        /*04ec*/ 	.short	0x010a
        /*04ee*/ 	.byte	0x3f
	.zero		1


	//   ....[71]....
        /*04f0*/ 	.word	0x00006780
        /*04f4*/ 	.word	0x00000006
        /*04f8*/ 	.word	0x00000000
        /*04fc*/ 	.short	0x010a
        /*04fe*/ 	.byte	0x3f
	.zero		1


	//   ....[72]....
        /*0500*/ 	.word	0x000067d0
        /*0504*/ 	.word	0x00000009
        /*0508*/ 	.word	0x00000000
        /*050c*/ 	.short	0x010a
        /*050e*/ 	.byte	0x3f
	.zero		1


	//   ....[73]....
        /*0510*/ 	.word	0x00006820
        /*0514*/ 	.word	0x00000006
        /*0518*/ 	.word	0x00000000
        /*051c*/ 	.short	0x010a
        /*051e*/ 	.byte	0x3f
	.zero		1


	//   ....[74]....
        /*0520*/ 	.word	0x00006870
        /*0524*/ 	.word	0x00000009
        /*0528*/ 	.word	0x00000000
        /*052c*/ 	.short	0x010a
        /*052e*/ 	.byte	0x3f
	.zero		1


	//   ....[75]....
        /*0530*/ 	.word	0x000068c0
        /*0534*/ 	.word	0x00000006
        /*0538*/ 	.word	0x00000000
        /*053c*/ 	.short	0x010a
        /*053e*/ 	.byte	0x3f
	.zero		1


	//   ....[76]....
        /*0540*/ 	.word	0x00006910
        /*0544*/ 	.word	0x00000009
        /*0548*/ 	.word	0x00000000
        /*054c*/ 	.short	0x010a
        /*054e*/ 	.byte	0x3f
	.zero		1


	//   ....[77]....
        /*0550*/ 	.word	0x00006960
        /*0554*/ 	.word	0x00000006
        /*0558*/ 	.word	0x00000000
        /*055c*/ 	.short	0x010a
        /*055e*/ 	.byte	0x3f
	.zero		1


	//   ....[78]....
        /*0560*/ 	.word	0x000069b0
        /*0564*/ 	.word	0x00000009
        /*0568*/ 	.word	0x00000000
        /*056c*/ 	.short	0x010a
        /*056e*/ 	.byte	0x3f
	.zero		1


	//   ....[79]....
        /*0570*/ 	.word	0x00006a00
        /*0574*/ 	.word	0x00000006
        /*0578*/ 	.word	0x00000000
        /*057c*/ 	.short	0x010a
        /*057e*/ 	.byte	0x3f
	.zero		1


	//   ....[80]....
        /*0580*/ 	.word	0x00006a50
        /*0584*/ 	.word	0x00000009
        /*0588*/ 	.word	0x00000000
        /*058c*/ 	.short	0x010a
        /*058e*/ 	.byte	0x3f
	.zero		1


	//   ....[81]....
        /*0590*/ 	.word	0x00006aa0
        /*0594*/ 	.word	0x00000006
        /*0598*/ 	.word	0x00000000
        /*059c*/ 	.short	0x010a
        /*059e*/ 	.byte	0x3f
	.zero		1


	//   ....[82]....
        /*05a0*/ 	.word	0x00006af0
        /*05a4*/ 	.word	0x00000009
        /*05a8*/ 	.word	0x00000000
        /*05ac*/ 	.short	0x010a
        /*05ae*/ 	.byte	0x3f
	.zero		1


	//   ....[83]....
        /*05b0*/ 	.word	0x00006b40
        /*05b4*/ 	.word	0x00000006
        /*05b8*/ 	.word	0x00000000
        /*05bc*/ 	.short	0x010a
        /*05be*/ 	.byte	0x3f
	.zero		1


	//----- nvinfo : EIATTR_NUM_MBARRIERS
	.align		4
.L_35:
        /*05c0*/ 	.byte	0x03, 0x38
        /*05c2*/ 	.short	0x0026


	//----- nvinfo : EIATTR_EXIT_INSTR_OFFSETS
	.align		4
        /*05c4*/ 	.byte	0x04, 0x1c
        /*05c6*/ 	.short	(.L_37 - .L_36)


	//   ....[0]....
.L_36:
        /*05c8*/ 	.word	0x000007d0


	//   ....[1]....
        /*05cc*/ 	.word	0x00001090


	//   ....[2]....
        /*05d0*/ 	.word	0x00004620


	//   ....[3]....
        /*05d4*/ 	.word	0x00004c50


	//   ....[4]....
        /*05d8*/ 	.word	0x00006430


	//----- nvinfo : EIATTR_MAX_THREADS
	.align		4
.L_37:
        /*05dc*/ 	.byte	0x04, 0x05
        /*05de*/ 	.short	(.L_39 - .L_38)
.L_38:
        /*05e0*/ 	.word	0x00000180
        /*05e4*/ 	.word	0x00000001
        /*05e8*/ 	.word	0x00000001


	//----- nvinfo : EIATTR_CRS_STACK_SIZE
	.align		4
.L_39:
        /*05ec*/ 	.byte	0x04, 0x1e
        /*05ee*/ 	.short	(.L_41 - .L_40)
.L_40:
        /*05f0*/ 	.word	0x00000000


	//----- nvinfo : EIATTR_CBANK_PARAM_SIZE
	.align		4
.L_41:
        /*05f4*/ 	.byte	0x03, 0x19
        /*05f6*/ 	.short	0x0470


	//----- nvinfo : EIATTR_PARAM_CBANK
	.align		4
        /*05f8*/ 	.byte	0x04, 0x0a
        /*05fa*/ 	.short	(.L_43 - .L_42)
	.align		4
.L_42:
        /*05fc*/ 	.word	index@(.nv.constant0._ZN7cutlass13device_kernelINS_4gemm6kernel13GemmUniversalIN4cute5tupleIJiiiiEEENS1_10collective13CollectiveMmaINS1_34MainloopSm90TmaGmmaWarpSpecializedILi18ENS5_IJNS4_1CILi1EEESB_SB_EEENS1_35KernelTmaWarpSpecializedCooperativeEEENS5_IJNSA_ILi128EEENSA_ILi64EEENSA_ILi32EEEEEENS_6half_tENS5_IJlSB_lEEESJ_SK_NS4_8TiledMMAINS4_8MMA_AtomIJNS4_4SM904GMMA25MMA_64x64x16_F32F16F16_SSILNSO_5MajorE0ELSQ_0ELNSO_7ScaleInE1ELSR_1EEEEEENS4_6LayoutINS5_IJNSA_ILi2EEESB_SB_EEENS5_IJSB_NSA_ILi0EEESX_EEEEENS5_IJNS4_10UnderscoreES10_S10_EEEEENS4_13SM90_TMA_LOADENS4_14ComposedLayoutINS4_7SwizzleILi2ELi4ELi3EEENS4_18smem_ptr_flag_bitsILi16EEENSU_INS5_IJNSA_ILi8EEESH_EEENS5_IJSH_SB_EEEEEEEvNS4_8identityES13_S1D_vS1E_EENS_8epilogue10collective6detail29Sm90TmaWarpSpecializedAdapterINS1H_15DefaultEpilogueISJ_SK_SK_NS1G_6thread17LinearCombinationISJ_Li1EffLNS1L_9ScaleType4KindE0ELNS_15FloatRoundStyleE2ESJ_EENS1_15EpilogueDefaultEEEEEvvEEEEvNT_6ParamsE)
        /*0600*/ 	.short	0x0210
        /*0602*/ 	.short	0x0470


	//----- nvinfo : EIATTR_SW_WAR
	.align		4
.L_43:
        /*0604*/ 	.byte	0x04, 0x36
        /*0606*/ 	.short	(.L_45 - .L_44)
.L_44:
        /*0608*/ 	.word	0x00000008
.L_45:


//--------------------- .nv.callgraph             --------------------------
	.section	.nv.callgraph,"",@"SHT_CUDA_CALLGRAPH"
	.align	4
	.sectionentsize	8
	.align		4
        /*0000*/ 	.word	0x00000000
	.align		4
        /*0004*/ 	.word	0xffffffff
	.align		4
        /*0008*/ 	.word	index@(_ZN7cutlass13device_kernelINS_4gemm6kernel13GemmUniversalIN4cute5tupleIJiiiiEEENS1_10collective13CollectiveMmaINS1_34MainloopSm90TmaGmmaWarpSpecializedILi18ENS5_IJNS4_1CILi1EEESB_SB_EEENS1_35KernelTmaWarpSpecializedCooperativeEEENS5_IJNSA_ILi128EEENSA_ILi64EEENSA_ILi32EEEEEENS_6half_tENS5_IJlSB_lEEESJ_SK_NS4_8TiledMMAINS4_8MMA_AtomIJNS4_4SM904GMMA25MMA_64x64x16_F32F16F16_SSILNSO_5MajorE0ELSQ_0ELNSO_7ScaleInE1ELSR_1EEEEEENS4_6LayoutINS5_IJNSA_ILi2EEESB_SB_EEENS5_IJSB_NSA_ILi0EEESX_EEEEENS5_IJNS4_10UnderscoreES10_S10_EEEEENS4_13SM90_TMA_LOADENS4_14ComposedLayoutINS4_7SwizzleILi2ELi4ELi3EEENS4_18smem_ptr_flag_bitsILi16EEENSU_INS5_IJNSA_ILi8EEESH_EEENS5_IJSH_SB_EEEEEEEvNS4_8identityES13_S1D_vS1E_EENS_8epilogue10collective6detail29Sm90TmaWarpSpecializedAdapterINS1H_15DefaultEpilogueISJ_SK_SK_NS1G_6thread17LinearCombinationISJ_Li1EffLNS1L_9ScaleType4KindE0ELNS_15FloatRoundStyleE2ESJ_EENS1_15EpilogueDefaultEEEEEvvEEEEvNT_6ParamsE)
	.align		4
        /*000c*/ 	.word	index@(__assertfail)
	.align		4
        /*0010*/ 	.word	0x00000000
	.align		4
        /*0014*/ 	.word	0xfffffffe
	.align		4
        /*0018*/ 	.word	0x00000000
	.align		4
        /*001c*/ 	.word	0xfffffffd
	.align		4
        /*0020*/ 	.word	0x00000000
	.align		4
        /*0024*/ 	.word	0xfffffffc


//--------------------- .nv.constant4             --------------------------
	.section	.nv.constant4,"a",@progbits
	.align	8
	.align		8
.nv.constant4:
        /*0000*/ 	.dword	__assertfail
	.align		8
        /*0008*/ 	.dword	__unnamed_1
	.align		8
        /*0010*/ 	.dword	_ZN39_INTERNAL_0c12d02c_4_k_cu_57ce5cf8_67604cuda3std3__45__cpo5beginE
	.align		8
        /*0018*/ 	.dword	_ZN39_INTERNAL_0c12d02c_4_k_cu_57ce5cf8_67604cuda3std3__45__cpo3endE
	.align		8
        /*0020*/ 	.dword	_ZN39_INTERNAL_0c12d02c_4_k_cu_57ce5cf8_67604cuda3std3__45__cpo6cbeginE
	.align		8
        /*0028*/ 	.dword	_ZN39_INTERNAL_0c12d02c_4_k_cu_57ce5cf8_67604cuda3std3__45__cpo4cendE
	.align		8
        /*0030*/ 	.dword	_ZN39_INTERNAL_0c12d02c_4_k_cu_57ce5cf8_67604cuda3std3__441_GLOBAL__N__0c12d02c_4_k_cu_57ce5cf8_67606ignoreE
	.align		8
        /*0038*/ 	.dword	_ZN39_INTERNAL_0c12d02c_4_k_cu_57ce5cf8_67604cuda3std3__419piecewise_constructE
	.align		8
        /*0040*/ 	.dword	_ZN39_INTERNAL_0c12d02c_4_k_cu_57ce5cf8_67604cuda3std3__48in_placeE
	.align		8
        /*0048*/ 	.dword	_ZN39_INTERNAL_0c12d02c_4_k_cu_57ce5cf8_67604cuda3std6ranges3__45__cpo4swapE
	.align		8
        /*0050*/ 	.dword	_ZN39_INTERNAL_0c12d02c_4_k_cu_57ce5cf8_67604cuda3std6ranges3__45__cpo9iter_moveE
	.align		8
        /*0058*/ 	.dword	_ZN39_INTERNAL_0c12d02c_4_k_cu_57ce5cf8_67604cute7productE
	.align		8
        /*0060*/ 	.dword	_ZN39_INTERNAL_0c12d02c_4_k_cu_57ce5cf8_67604cute1_E
	.align		8
        /*0068*/ 	.dword	$str$22
	.align		8
        /*0070*/ 	.dword	$str$23


//--------------------- .text._ZN7cutlass13device_kernelINS_4gemm6kernel13GemmUniversalIN4cute5tupleIJiiiiEEENS1_10collective13CollectiveMmaINS1_34MainloopSm90TmaGmmaWarpSpecializedILi18ENS5_IJNS4_1CILi1EEESB_SB_EEENS1_35KernelTmaWarpSpecializedCooperativeEEENS5_IJNSA_ILi128EEENSA_ILi64EEENSA_ILi32EEEEEENS_6half_tENS5_IJlSB_lEEESJ_SK_NS4_8TiledMMAINS4_8MMA_AtomIJNS4_4SM904GMMA25MMA_64x64x16_F32F16F16_SSILNSO_5MajorE0ELSQ_0ELNSO_7ScaleInE1ELSR_1EEEEEENS4_6LayoutINS5_IJNSA_ILi2EEESB_SB_EEENS5_IJSB_NSA_ILi0EEESX_EEEEENS5_IJNS4_10UnderscoreES10_S10_EEEEENS4_13SM90_TMA_LOADENS4_14ComposedLayoutINS4_7SwizzleILi2ELi4ELi3EEENS4_18smem_ptr_flag_bitsILi16EEENSU_INS5_IJNSA_ILi8EEESH_EEENS5_IJSH_SB_EEEEEEEvNS4_8identityES13_S1D_vS1E_EENS_8epilogue10collective6detail29Sm90TmaWarpSpecializedAdapterINS1H_15DefaultEpilogueISJ_SK_SK_NS1G_6thread17LinearCombinationISJ_Li1EffLNS1L_9ScaleType4KindE0ELNS_15FloatRoundStyleE2ESJ_EENS1_15EpilogueDefaultEEEEEvvEEEEvNT_6ParamsE --------------------------
	.section	.text._ZN7cutlass13device_kernelINS_4gemm6kernel13GemmUniversalIN4cute5tupleIJiiiiEEENS1_10collective13CollectiveMmaINS1_34MainloopSm90TmaGmmaWarpSpecializedILi18ENS5_IJNS4_1CILi1EEESB_SB_EEENS1_35KernelTmaWarpSpecializedCooperativeEEENS5_IJNSA_ILi128EEENSA_ILi64EEENSA_ILi32EEEEEENS_6half_tENS5_IJlSB_lEEESJ_SK_NS4_8TiledMMAINS4_8MMA_AtomIJNS4_4SM904GMMA25MMA_64x64x16_F32F16F16_SSILNSO_5MajorE0ELSQ_0ELNSO_7ScaleInE1ELSR_1EEEEEENS4_6LayoutINS5_IJNSA_ILi2EEESB_SB_EEENS5_IJSB_NSA_ILi0EEESX_EEEEENS5_IJNS4_10UnderscoreES10_S10_EEEEENS4_13SM90_TMA_LOADENS4_14ComposedLayoutINS4_7SwizzleILi2ELi4ELi3EEENS4_18smem_ptr_flag_bitsILi16EEENSU_INS5_IJNSA_ILi8EEESH_EEENS5_IJSH_SB_EEEEEEEvNS4_8identityES13_S1D_vS1E_EENS_8epilogue10collective6detail29Sm90TmaWarpSpecializedAdapterINS1H_15DefaultEpilogueISJ_SK_SK_NS1G_6thread17LinearCombinationISJ_Li1EffLNS1L_9ScaleType4KindE0ELNS_15FloatRoundStyleE2ESJ_EENS1_15EpilogueDefaultEEEEEvvEEEEvNT_6ParamsE,"ax",@progbits
	.align	128
.text._ZN7cutlass13device_kernelINS_4gemm6kernel13GemmUniversalIN4cute5tupleIJiiiiEEENS1_10collective13CollectiveMmaINS1_34MainloopSm90TmaGmmaWarpSpecializedILi18ENS5_IJNS4_1CILi1EEESB_SB_EEENS1_35KernelTmaWarpSpecializedCooperativeEEENS5_IJNSA_ILi128EEENSA_ILi64EEENSA_ILi32EEEEEENS_6half_tENS5_IJlSB_lEEESJ_SK_NS4_8TiledMMAINS4_8MMA_AtomIJNS4_4SM904GMMA25MMA_64x64x16_F32F16F16_SSILNSO_5MajorE0ELSQ_0ELNSO_7ScaleInE1ELSR_1EEEEEENS4_6LayoutINS5_IJNSA_ILi2EEESB_SB_EEENS5_IJSB_NSA_ILi0EEESX_EEEEENS5_IJNS4_10UnderscoreES10_S10_EEEEENS4_13SM90_TMA_LOADENS4_14ComposedLayoutINS4_7SwizzleILi2ELi4ELi3EEENS4_18smem_ptr_flag_bitsILi16EEENSU_INS5_IJNSA_ILi8EEESH_EEENS5_IJSH_SB_EEEEEEEvNS4_8identityES13_S1D_vS1E_EENS_8epilogue10collective6detail29Sm90TmaWarpSpecializedAdapterINS1H_15DefaultEpilogueISJ_SK_SK_NS1G_6thread17LinearCombinationISJ_Li1EffLNS1L_9ScaleType4KindE0ELNS_15FloatRoundStyleE2ESJ_EENS1_15EpilogueDefaultEEEEEvvEEEEvNT_6ParamsE:
        .type           _ZN7cutlass13device_kernelINS_4gemm6kernel13GemmUniversalIN4cute5tupleIJiiiiEEENS1_10collective13CollectiveMmaINS1_34MainloopSm90TmaGmmaWarpSpecializedILi18ENS5_IJNS4_1CILi1EEESB_SB_EEENS1_35KernelTmaWarpSpecializedCooperativeEEENS5_IJNSA_ILi128EEENSA_ILi64EEENSA_ILi32EEEEEENS_6half_tENS5_IJlSB_lEEESJ_SK_NS4_8TiledMMAINS4_8MMA_AtomIJNS4_4SM904GMMA25MMA_64x64x16_F32F16F16_SSILNSO_5MajorE0ELSQ_0ELNSO_7ScaleInE1ELSR_1EEEEEENS4_6LayoutINS5_IJNSA_ILi2EEESB_SB_EEENS5_IJSB_NSA_ILi0EEESX_EEEEENS5_IJNS4_10UnderscoreES10_S10_EEEEENS4_13SM90_TMA_LOADENS4_14ComposedLayoutINS4_7SwizzleILi2ELi4ELi3EEENS4_18smem_ptr_flag_bitsILi16EEENSU_INS5_IJNSA_ILi8EEESH_EEENS5_IJSH_SB_EEEEEEEvNS4_8identityES13_S1D_vS1E_EENS_8epilogue10collective6detail29Sm90TmaWarpSpecializedAdapterINS1H_15DefaultEpilogueISJ_SK_SK_NS1G_6thread17LinearCombinationISJ_Li1EffLNS1L_9ScaleType4KindE0ELNS_15FloatRoundStyleE2ESJ_EENS1_15EpilogueDefaultEEEEEvvEEEEvNT_6ParamsE,@function
        .size           _ZN7cutlass13device_kernelINS_4gemm6kernel13GemmUniversalIN4cute5tupleIJiiiiEEENS1_10collective13CollectiveMmaINS1_34MainloopSm90TmaGmmaWarpSpecializedILi18ENS5_IJNS4_1CILi1EEESB_SB_EEENS1_35KernelTmaWarpSpecializedCooperativeEEENS5_IJNSA_ILi128EEENSA_ILi64EEENSA_ILi32EEEEEENS_6half_tENS5_IJlSB_lEEESJ_SK_NS4_8TiledMMAINS4_8MMA_AtomIJNS4_4SM904GMMA25MMA_64x64x16_F32F16F16_SSILNSO_5MajorE0ELSQ_0ELNSO_7ScaleInE1ELSR_1EEEEEENS4_6LayoutINS5_IJNSA_ILi2EEESB_SB_EEENS5_IJSB_NSA_ILi0EEESX_EEEEENS5_IJNS4_10UnderscoreES10_S10_EEEEENS4_13SM90_TMA_LOADENS4_14ComposedLayoutINS4_7SwizzleILi2ELi4ELi3EEENS4_18smem_ptr_flag_bitsILi16EEENSU_INS5_IJNSA_ILi8EEESH_EEENS5_IJSH_SB_EEEEEEEvNS4_8identityES13_S1D_vS1E_EENS_8epilogue10collective6detail29Sm90TmaWarpSpecializedAdapterINS1H_15DefaultEpilogueISJ_SK_SK_NS1G_6thread17LinearCombinationISJ_Li1EffLNS1L_9ScaleType4KindE0ELNS_15FloatRoundStyleE2ESJ_EENS1_15EpilogueDefaultEEEEEvvEEEEvNT_6ParamsE,(.L_x_159 - _ZN7cutlass13device_kernelINS_4gemm6kernel13GemmUniversalIN4cute5tupleIJiiiiEEENS1_10collective13CollectiveMmaINS1_34MainloopSm90TmaGmmaWarpSpecializedILi18ENS5_IJNS4_1CILi1EEESB_SB_EEENS1_35KernelTmaWarpSpecializedCooperativeEEENS5_IJNSA_ILi128EEENSA_ILi64EEENSA_ILi32EEEEEENS_6half_tENS5_IJlSB_lEEESJ_SK_NS4_8TiledMMAINS4_8MMA_AtomIJNS4_4SM904GMMA25MMA_64x64x16_F32F16F16_SSILNSO_5MajorE0ELSQ_0ELNSO_7ScaleInE1ELSR_1EEEEEENS4_6LayoutINS5_IJNSA_ILi2EEESB_SB_EEENS5_IJSB_NSA_ILi0EEESX_EEEEENS5_IJNS4_10UnderscoreES10_S10_EEEEENS4_13SM90_TMA_LOADENS4_14ComposedLayoutINS4_7SwizzleILi2ELi4ELi3EEENS4_18smem_ptr_flag_bitsILi16EEENSU_INS5_IJNSA_ILi8EEESH_EEENS5_IJSH_SB_EEEEEEEvNS4_8identityES13_S1D_vS1E_EENS_8epilogue10collective6detail29Sm90TmaWarpSpecializedAdapterINS1H_15DefaultEpilogueISJ_SK_SK_NS1G_6thread17LinearCombinationISJ_Li1EffLNS1L_9ScaleType4KindE0ELNS_15FloatRoundStyleE2ESJ_EENS1_15EpilogueDefaultEEEEEvvEEEEvNT_6ParamsE)
        .other          _ZN7cutlass13device_kernelINS_4gemm6kernel13GemmUniversalIN4cute5tupleIJiiiiEEENS1_10collective13CollectiveMmaINS1_34MainloopSm90TmaGmmaWarpSpecializedILi18ENS5_IJNS4_1CILi1EEESB_SB_EEENS1_35KernelTmaWarpSpecializedCooperativeEEENS5_IJNSA_ILi128EEENSA_ILi64EEENSA_ILi32EEEEEENS_6half_tENS5_IJlSB_lEEESJ_SK_NS4_8TiledMMAINS4_8MMA_AtomIJNS4_4SM904GMMA25MMA_64x64x16_F32F16F16_SSILNSO_5MajorE0ELSQ_0ELNSO_7ScaleInE1ELSR_1EEEEEENS4_6LayoutINS5_IJNSA_ILi2EEESB_SB_EEENS5_IJSB_NSA_ILi0EEESX_EEEEENS5_IJNS4_10UnderscoreES10_S10_EEEEENS4_13SM90_TMA_LOADENS4_14ComposedLayoutINS4_7SwizzleILi2ELi4ELi3EEENS4_18smem_ptr_flag_bitsILi16EEENSU_INS5_IJNSA_ILi8EEESH_EEENS5_IJSH_SB_EEEEEEEvNS4_8identityES13_S1D_vS1E_EENS_8epilogue10collective6detail29Sm90TmaWarpSpecializedAdapterINS1H_15DefaultEpilogueISJ_SK_SK_NS1G_6thread17LinearCombinationISJ_Li1EffLNS1L_9ScaleType4KindE0ELNS_15FloatRoundStyleE2ESJ_EENS1_15EpilogueDefaultEEEEEvvEEEEvNT_6ParamsE,@"STO_CUDA_ENTRY STV_DEFAULT"
_ZN7cutlass13device_kernelINS_4gemm6kernel13GemmUniversalIN4cute5tupleIJiiiiEEENS1_10collective13CollectiveMmaINS1_34MainloopSm90TmaGmmaWarpSpecializedILi18ENS5_IJNS4_1CILi1EEESB_SB_EEENS1_35KernelTmaWarpSpecializedCooperativeEEENS5_IJNSA_ILi128EEENSA_ILi64EEENSA_ILi32EEEEEENS_6half_tENS5_IJlSB_lEEESJ_SK_NS4_8TiledMMAINS4_8MMA_AtomIJNS4_4SM904GMMA25MMA_64x64x16_F32F16F16_SSILNSO_5MajorE0ELSQ_0ELNSO_7ScaleInE1ELSR_1EEEEEENS4_6LayoutINS5_IJNSA_ILi2EEESB_SB_EEENS5_IJSB_NSA_ILi0EEESX_EEEEENS5_IJNS4_10UnderscoreES10_S10_EEEEENS4_13SM90_TMA_LOADENS4_14ComposedLayoutINS4_7SwizzleILi2ELi4ELi3EEENS4_18smem_ptr_flag_bitsILi16EEENSU_INS5_IJNSA_ILi8EEESH_EEENS5_IJSH_SB_EEEEEEEvNS4_8identityES13_S1D_vS1E_EENS_8epilogue10collective6detail29Sm90TmaWarpSpecializedAdapterINS1H_15DefaultEpilogueISJ_SK_SK_NS1G_6thread17LinearCombinationISJ_Li1EffLNS1L_9ScaleType4KindE0ELNS_15FloatRoundStyleE2ESJ_EENS1_15EpilogueDefaultEEEEEvvEEEEvNT_6ParamsE:
[----:B------:R-:W0:Y:S01]  /*0000*/  LDC R1, c[0x0][0x28] ;  /* 0x00000a00ff017b82 */ /* 0x000e220000000800 */
[----:B------:R-:W1:Y:S01]  /*0010*/  S2R R18, SR_TID.X ;  /* 0x0000000000127919 */ /* 0x000e620000002100 */
[----:B------:R-:W-:Y:S01]  /*0020*/  ELECT P0, URZ, PT ;  /* 0x00000000003f782f */ /* 0x000fe20003800000 */
[----:B------:R-:W-:Y:S01]  /*0030*/  BSSY B0, `(.L_x_0) ;  /* 0x000000f000007945 */ /* 0x000fe20003800000 */
[--C-:B-1----:R-:W-:Y:S02]  /*0040*/  SHF.R.U32.HI R0, RZ, 0x5, R18.reuse ;  /* 0x00000005ff007819 */ /* 0x102fe40000011612 */
[----:B------:R-:W-:-:S03]  /*0050*/  SHF.R.U32.HI R22, RZ, 0x7, R18 ;  /* 0x00000007ff167819 */ /* 0x000fc60000011612 */
[----:B------:R-:W1:Y:S04]  /*0060*/  SHFL.IDX PT, R5, R0, RZ, 0x1f ;  /* 0x00001fff00057589 */ /* 0x000e6800000e0000 */
[----:B------:R2:W3:Y:S01]  /*0070*/  SHFL.IDX PT, R8, R22, RZ, 0x1f ;  /* 0x00001fff16087589 */ /* 0x0004e200000e0000 */
[----:B-1----:R-:W-:-:S13]  /*0080*/  ISETP.NE.OR P0, PT, R5, RZ, !P0 ;  /* 0x000000ff0500720c */ /* 0x002fda0004705670 */
[----:B0-23--:R-:W-:Y:S05]  /*0090*/  @P0 BRA `(.L_x_1) ;  /* 0x0000000000200947 */ /* 0x00dfea0003800000 */
[----:B------:R-:W-:Y:S02]  /*00a0*/  ULDC.64 UR4, c[0x0][0x198] ;  /* 0x0000660000047ab9 */ /* 0x000fe40000000a00 */
[----:B------:R-:W-:Y:S02]  /*00b0*/  UIADD3 UR6, UP0, UR4, 0xf0, URZ ;  /* 0x000000f004067890 */ /* 0x000fe4000ff1e03f */
[----:B------:R-:W-:Y:S02]  /*00c0*/  UIADD3 UR4, UP1, UR4, 0x1f0, URZ ;  /* 0x000001f004047890 */ /* 0x000fe4000ff3e03f */
[----:B------:R-:W-:Y:S02]  /*00d0*/  UIADD3.X UR7, URZ, UR5, URZ, UP0, !UPT ;  /* 0x000000053f077290 */ /* 0x000fe400087fe43f */
[----:B------:R-:W-:-:S07]  /*00e0*/  UIADD3.X UR5, URZ, UR5, URZ, UP1, !UPT ;  /* 0x000000053f057290 */ /* 0x000fce0008ffe43f */
[----:B------:R0:W-:Y:S02]  /*00f0*/  UTMACCTL.PF [UR6] ;  /* 0x00000000060079b9 */ /* 0x0001e40008040000 */
[----:B------:R0:W-:Y:S02]  /*0100*/  UTMACCTL.PF [UR4] ;  /* 0x00000000040079b9 */ /* 0x0001e40008040000 */
[----:B0-----:R-:W-:Y:S01]  /*0110*/  NOP ;  /* 0x0000000000007918 */ /* 0x001fe20000000000 */
.L_x_1:
[----:B------:R-:W-:Y:S05]  /*0120*/  BSYNC B0 ;  /* 0x0000000000007941 */ /* 0x000fea0003800000 */
.L_x_0:
[----:B------:R-:W0:Y:S02]  /*0130*/  SHFL.IDX PT, R2, R0, RZ, 0x1f ;  /* 0x00001fff00027589 */ /* 0x000e2400000e0000 */
[----:B0-----:R-:W-:-:S13]  /*0140*/  ISETP.NE.AND P0, PT, R2, RZ, PT ;  /* 0x000000ff0200720c */ /* 0x001fda0003f05270 */
[----:B------:R-:W-:Y:S05]  /*0150*/  @P0 BRA `(.L_x_2) ;  /* 0x0000000000d40947 */ /* 0x000fea0003800000 */
[----:B------:R-:W-:Y:S01]  /*0160*/  ELECT P0, URZ, PT ;  /* 0x00000000003f782f */ /* 0x000fe20003800000 */
[----:B------:R-:W-:-:S12]  /*0170*/  BSSY B0, `(.L_x_2) ;  /* 0x0000033000007945 */ /* 0x000fd80003800000 */
[----:B------:R-:W-:Y:S05]  /*0180*/  @!P0 BRA `(.L_x_3) ;  /* 0x0000000000c48947 */ /* 0x000fea0003800000 */
[----:B------:R-:W0:Y:S01]  /*0190*/  S2UR UR8, SR_CgaCtaId ;  /* 0x00000000000879c3 */ /* 0x000e220000008800 */
[----:B------:R-:W-:Y:S01]  /*01a0*/  UMOV UR4, 0x400 ;  /* 0x0000040000047882 */ /* 0x000fe20000000000 */
[----:B------:R-:W-:Y:S01]  /*01b0*/  UMOV UR5, 0x1 ;  /* 0x0000000100057882 */ /* 0x000fe20000000000 */
[----:B------:R-:W-:Y:S02]  /*01c0*/  UMOV UR6, 0x100 ;  /* 0x0000010000067882 */ /* 0x000fe40000000000 */
[----:B------:R-:W-:-:S04]  /*01d0*/  UIADD3 UR6, -UR6, 0x100000, URZ ;  /* 0x0010000006067890 */ /* 0x000fc8000fffe13f */
[----:B------:R-:W-:Y:S02]  /*01e0*/  USHF.L.U32 UR7, UR6, 0xb, URZ ;  /* 0x0000000b06077899 */ /* 0x000fe4000800063f */
[----:B------:R-:W-:Y:S02]  /*01f0*/  USHF.L.U32 UR6, UR6, 0x1, URZ ;  /* 0x0000000106067899 */ /* 0x000fe4000800063f */
[----:B0-----:R-:W-:Y:S02]  /*0200*/  ULEA UR8, UR8, UR4, 0x18 ;  /* 0x0000000408087291 */ /* 0x001fe4000f8ec03f */
[----:B------:R-:W-:-:S04]  /*0210*/  UIADD3 UR4, -UR5, 0x100000, URZ ;  /* 0x0010000005047890 */ /* 0x000fc8000fffe13f */
[----:B------:R-:W-:Y:S02]  /*0220*/  USHF.L.U32 UR5, UR4, 0xb, URZ ;  /* 0x0000000b04057899 */ /* 0x000fe4000800063f */
[----:B------:R-:W-:Y:S01]  /*0230*/  USHF.L.U32 UR4, UR4, 0x1, URZ ;  /* 0x0000000104047899 */ /* 0x000fe2000800063f */
[----:B------:R-:W0:Y:S11]  /*0240*/  FENCE.VIEW.ASYNC.S ;  /* 0x00000000000073c6 */ /* 0x000e360000000000 */
[----:B0-----:R0:W1:Y:S01]  /*0250*/  SYNCS.EXCH.64 URZ, [UR8], UR4 ;  /* 0x00000004083f75b2 */ /* 0x0010620008000100 */
[----:B------:R0:W2:Y:S01]  /*0260*/  SYNCS.EXCH.64 URZ, [UR8+0x90], UR6 ;  /* 0x00009006083f75b2 */ /* 0x0000a20008000100 */
[----:B------:R0:W3:Y:S01]  /*0270*/  SYNCS.EXCH.64 URZ, [UR8+0x8], UR4 ;  /* 0x00000804083f75b2 */ /* 0x0000e20008000100 */
[----:B------:R0:W4:Y:S01]  /*0280*/  SYNCS.EXCH.64 URZ, [UR8+0x98], UR6 ;  /* 0x00009806083f75b2 */ /* 0x0001220008000100 */
[----:B------:R0:W0:Y:S01]  /*0290*/  SYNCS.EXCH.64 URZ, [UR8+0x10], UR4 ;  /* 0x00001004083f75b2 */ /* 0x0000220008000100 */
        /* <DEDUP_REMOVED lines=31> */
[----:B-1234-:R-:W-:Y:S01]  /*0490*/  NOP ;  /* 0x0000000000007918 */ /* 0x01efe20000000000 */
.L_x_3:
[----:B0-----:R-:W-:Y:S05]  /*04a0*/  BSYNC B0 ;  /* 0x0000000000007941 */ /* 0x001fea0003800000 */
.L_x_2:
[----:B------:R-:W0:Y:S01]  /*04b0*/  SHFL.IDX PT, R0, R0, RZ, 0x1f ;  /* 0x00001fff00007589 */ /* 0x000e2200000e0000 */
[----:B------:R-:W-:Y:S01]  /*04c0*/  ELECT P0, URZ, PT ;  /* 0x00000000003f782f */ /* 0x000fe20003800000 */
[----:B------:R-:W1:Y:S01]  /*04d0*/  LDC R2, c[0x0][0x65c] ;  /* 0x00019700ff027b82 */ /* 0x000e620000000800 */
[----:B------:R-:W-:Y:S01]  /*04e0*/  SHF.R.S32.HI R6, RZ, 0x1f, R5 ;  /* 0x0000001fff067819 */ /* 0x000fe20000011405 */
[----:B------:R-:W2:Y:S01]  /*04f0*/  S2R R3, SR_CTAID.Y ;  /* 0x0000000000037919 */ /* 0x000ea20000002600 */
[----:B------:R-:W-:Y:S01]  /*0500*/  UMOV UR4, 0x20 ;  /* 0x0000002000047882 */ /* 0x000fe20000000000 */
[----:B------:R-:W-:Y:S01]  /*0510*/  ISETP.NE.AND P2, PT, R8, RZ, PT ;  /* 0x000000ff0800720c */ /* 0x000fe20003f45270 */
[----:B------:R-:W-:Y:S01]  /*0520*/  NOP ;  /* 0x0000000000007918 */ /* 0x000fe20000000000 */
[----:B------:R-:W3:Y:S01]  /*0530*/  S2R R4, SR_CTAID.X ;  /* 0x0000000000047919 */ /* 0x000ee20000002500 */
[----:B------:R-:W-:Y:S01]  /*0540*/  LEA.HI R6, R6, R5, RZ, 0x2 ;  /* 0x0000000506067211 */ /* 0x000fe200078f10ff */
[----:B------:R-:W-:Y:S01]  /*0550*/  NOP ;  /* 0x0000000000007918 */ /* 0x000fe20000000000 */
[----:B0-----:R-:W-:-:S02]  /*0560*/  ISETP.NE.OR P0, PT, R0, RZ, !P0 ;  /* 0x000000ff0000720c */ /* 0x001fc40004705670 */
[----:B-1----:R-:W-:-:S04]  /*0570*/  ISETP.NE.AND P3, PT, R2, 0x1, PT ;  /* 0x000000010200780c */ /* 0x002fc80003f65270 */
[----:B------:R-:W-:Y:S02]  /*0580*/  P2R R0, PR, RZ, 0x8 ;  /* 0x00000008ff007803 */ /* 0x000fe40000000000 */
[----:B------:R-:W-:-:S05]  /*0590*/  LOP3.LUT R0, R6, 0xfffffffc, RZ, 0xc0, !PT ;  /* 0xfffffffc06007812 */ /* 0x000fca00078ec0ff */
[----:B------:R-:W-:Y:S01]  /*05a0*/  VOTEU.ALL UP0, P0 ;  /* 0x00000000003f7886 */ /* 0x000fe20000000000 */
[----:B------:R-:W-:Y:S01]  /*05b0*/  IMAD.IADD R0, R5, 0x1, -R0 ;  /* 0x0000000105007824 */ /* 0x000fe200078e0a00 */
[----:B------:R-:W3:Y:S01]  /*05c0*/  @P3 LDC R17, c[0x0][0x10] ;  /* 0x00000400ff113b82 */ /* 0x000ee20000000800 */
[----:B------:R-:W-:Y:S01]  /*05d0*/  VOTEU.ALL UP1, P0 ;  /* 0x00000000003f7886 */ /* 0x000fe20000020000 */
[----:B--2---:R-:W-:Y:S01]  /*05e0*/  @P3 IMAD.MOV.U32 R6, RZ, RZ, R3 ;  /* 0x000000ffff063224 */ /* 0x004fe200078e0003 */
[----:B------:R-:W-:Y:S01]  /*05f0*/  @!UP0 UMOV UR6, 0x400 ;  /* 0x0000040000068882 */ /* 0x000fe20000000000 */
[----:B------:R-:W-:-:S04]  /*0600*/  @!UP0 UIADD3 UR4, -UR4, 0x100000, URZ ;  /* 0x0010000004048890 */ /* 0x000fc8000fffe13f */
[----:B------:R-:W-:Y:S02]  /*0610*/  @!UP0 USHF.L.U32 UR5, UR4, 0xb, URZ ;  /* 0x0000000b04058899 */ /* 0x000fe4000800063f */
[----:B------:R-:W-:Y:S01]  /*0620*/  @!UP0 USHF.L.U32 UR4, UR4, 0x1, URZ ;  /* 0x0000000104048899 */ /* 0x000fe2000800063f */
[----:B------:R-:W-:Y:S02]  /*0630*/  @P3 IMAD.MOV.U32 R7, RZ, RZ, RZ ;  /* 0x000000ffff073224 */ /* 0x000fe400078e00ff */
[----:B------:R-:W-:Y:S01]  /*0640*/  IMAD.MOV.U32 R5, RZ, RZ, RZ ;  /* 0x000000ffff057224 */ /* 0x000fe200078e00ff */
[----:B------:R-:W0:Y:S01]  /*0650*/  @!UP0 S2UR UR7, SR_CgaCtaId ;  /* 0x00000000000789c3 */ /* 0x000e220000008800 */
[----:B------:R-:W-:-:S07]  /*0660*/  @P3 IMAD.MOV.U32 R11, RZ, RZ, RZ ;  /* 0x000000ffff0b3224 */ /* 0x000fce00078e00ff */
[----:B------:R-:W1:Y:S01]  /*0670*/  @!P3 LDC R9, c[0x0][0xc] ;  /* 0x00000300ff09bb82 */ /* 0x000e620000000800 */
[----:B---3--:R-:W-:-:S04]  /*0680*/  @P3 IMAD.WIDE.U32 R16, R4, R17, R6 ;  /* 0x0000001104103225 */ /* 0x008fc800078e0006 */
[----:B------:R-:W-:Y:S01]  /*0690*/  @P3 IMAD.IADD R17, R17, 0x1, R11 ;  /* 0x0000000111113824 */ /* 0x000fe200078e020b */
[----:B0-----:R-:W-:Y:S01]  /*06a0*/  @!UP0 ULEA UR6, UR7, UR6, 0x18 ;  /* 0x0000000607068291 */ /* 0x001fe2000f8ec03f */
[----:B------:R-:W-:Y:S01]  /*06b0*/  VOTEU.ALL UP0, P0 ;  /* 0x00000000003f7886 */ /* 0x000fe20000000000 */
[----:B------:R-:W-:-:S04]  /*06c0*/  ISETP.NE.AND P0, PT, R0, 0x3, PT ;  /* 0x000000030000780c */ /* 0x000fc80003f05270 */
[----:B------:R-:W-:Y:S01]  /*06d0*/  ISETP.EQ.OR P0, PT, R0, RZ, !P0 ;  /* 0x000000ff0000720c */ /* 0x000fe20004702670 */
[----:B-1----:R-:W-:-:S03]  /*06e0*/  @!P3 IMAD.WIDE.U32 R6, R9, R3, R4 ;  /* 0x000000030906b225 */ /* 0x002fc600078e0004 */
[C---:B------:R-:W-:Y:S01]  /*06f0*/  ISETP.EQ.AND P0, PT, R8.reuse, RZ, P0 ;  /* 0x000000ff0800720c */ /* 0x040fe20000702270 */
[----:B------:R-:W-:Y:S01]  /*0700*/  VIADD R8, R8, 0xffffffff ;  /* 0xffffffff08087836 */ /* 0x000fe20000000000 */
[----:B------:R-:W0:Y:S02]  /*0710*/  FENCE.VIEW.ASYNC.S ;  /* 0x00000000000073c6 */ /* 0x000e240000000000 */
[----:B0-----:R0:W1:Y:S01]  /*0720*/  @!UP0 SYNCS.EXCH.64 URZ, [UR6+0x130], UR4 ;  /* 0x00013004063f85b2 */ /* 0x0010620008000100 */
[----:B------:R-:W-:Y:S01]  /*0730*/  @!P3 IMAD.MOV.U32 R16, RZ, RZ, R6 ;  /* 0x000000ffff10b224 */ /* 0x000fe200078e0006 */
[----:B------:R-:W-:Y:S01]  /*0740*/  SEL R19, RZ, 0x1, !P0 ;  /* 0x00000001ff137807 */ /* 0x000fe20004000000 */
[----:B------:R-:W-:Y:S01]  /*0750*/  @!P3 IMAD.MOV.U32 R17, RZ, RZ, R7 ;  /* 0x000000ffff11b224 */ /* 0x000fe200078e0007 */
[----:B------:R-:W-:-:S04]  /*0760*/  ISETP.GE.U32.AND P1, PT, R8, 0x2, PT ;  /* 0x000000020800780c */ /* 0x000fc80003f26070 */
[----:B------:R-:W-:Y:S01]  /*0770*/  SEL R19, R19, 0x2, P1 ;  /* 0x0000000213137807 */ /* 0x000fe20000800000 */
[----:B------:R0:W1:Y:S01]  /*0780*/  @!UP1 SYNCS.EXCH.64 URZ, [UR6+0x138], UR4 ;  /* 0x00013804063f95b2 */ /* 0x0000620008000100 */
[----:B------:R-:W-:Y:S01]  /*0790*/  NOP ;  /* 0x0000000000007918 */ /* 0x000fe20000000000 */
[----:B-1----:R-:W-:Y:S06]  /*07a0*/  BAR.SYNC.DEFER_BLOCKING 0x0 ;  /* 0x0000000000007b1d */ /* 0x002fec0000010000 */
[----:B------:R-:W-:Y:S05]  /*07b0*/  @!P2 BRA `(.L_x_4) ;  /* 0x0000003c009ca947 */ /* 0x000fea0003800000 */
[----:B------:R-:W-:-:S13]  /*07c0*/  ISETP.GT.U32.AND P0, PT, R8, 0x1, PT ;  /* 0x000000010800780c */ /* 0x000fda0003f04070 */
[----:B0-----:R-:W-:Y:S05]  /*07d0*/  @P0 EXIT ;  /* 0x000000000000094d */ /* 0x001fea0003800000 */
[----:B------:R-:W-:Y:S01]  /*07e0*/  ULDC.64 UR4, c[0x0][0x650] ;  /* 0x0001940000047ab9 */ /* 0x000fe20000000a00 */
[----:B------:R-:W-:Y:S01]  /*07f0*/  PRMT R0, RZ, 0x7610, R0 ;  /* 0x00007610ff007816 */ /* 0x000fe20000000000 */
[----:B------:R-:W-:Y:S01]  /*0800*/  IMAD.MOV.U32 R58, RZ, RZ, -0x1 ;  /* 0xffffffffff3a7424 */ /* 0x000fe200078e00ff */
[----:B------:R-:W-:Y:S01]  /*0810*/  ISETP.GE.U32.AND P0, PT, R16, UR4, PT ;  /* 0x0000000410007c0c */ /* 0x000fe2000bf06070 */
[----:B------:R-:W-:Y:S02]  /*0820*/  IMAD.MOV.U32 R59, RZ, RZ, -0x1 ;  /* 0xffffffffff3b7424 */ /* 0x000fe400078e00ff */
[----:B------:R-:W-:Y:S01]  /*0830*/  IMAD.MOV.U32 R57, RZ, RZ, -0x1 ;  /* 0xffffffffff397424 */ /* 0x000fe200078e00ff */
[----:B------:R-:W-:-:S13]  /*0840*/  ISETP.GE.U32.AND.EX P0, PT, R17, UR5, PT, P0 ;  /* 0x0000000511007c0c */ /* 0x000fda000bf06100 */
[----:B------:R-:W-:Y:S05]  /*0850*/  @P0 BRA `(.L_x_5) ;  /* 0x0000000400540947 */ /* 0x000fea0003800000 */
[----:B------:R-:W0:Y:S01]  /*0860*/  LDC.64 R14, c[0x0][0x628] ;  /* 0x00018a00ff0e7b82 */ /* 0x000e220000000a00 */
[----:B------:R-:W-:Y:S02]  /*0870*/  IMAD.MOV.U32 R6, RZ, RZ, R16 ;  /* 0x000000ffff067224 */ /* 0x000fe400078e0010 */
[----:B------:R-:W-:-:S05]  /*0880*/  IMAD.MOV.U32 R7, RZ, RZ, R17 ;  /* 0x000000ffff077224 */ /* 0x000fca00078e0011 */
[----:B------:R-:W1:Y:S08]  /*0890*/  LDC R0, c[0x0][0x630] ;  /* 0x00018c00ff007b82 */ /* 0x000e700000000800 */
[----:B------:R-:W2:Y:S01]  /*08a0*/  LDC.64 R20, c[0x0][0x620] ;  /* 0x00018800ff147b82 */ /* 0x000ea20000000a00 */
[----:B0-----:R-:W-:-:S04]  /*08b0*/  ISETP.NE.U32.AND P0, PT, R14, RZ, PT ;  /* 0x000000ff0e00720c */ /* 0x001fc80003f05070 */
[----:B------:R-:W-:-:S13]  /*08c0*/  ISETP.NE.AND.EX P0, PT, R15, RZ, PT, P0 ;  /* 0x000000ff0f00720c */ /* 0x000fda0003f05300 */
[----:B-12---:R-:W-:Y:S05]  /*08d0*/  @!P0 BRA `(.L_x_6) ;  /* 0x0000000000288947 */ /* 0x006fea0003800000 */
[----:B------:R-:W0:Y:S02]  /*08e0*/  LDC R11, c[0x0][0x634] ;  /* 0x00018d00ff0b7b82 */ /* 0x000e240000000800 */
[----:B0-----:R-:W-:-:S05]  /*08f0*/  IADD3 R11, P0, R16, R11, RZ ;  /* 0x0000000b100b7210 */ /* 0x001fca0007f1e0ff */
[----:B------:R-:W-:-:S04]  /*0900*/  IMAD.X R13, RZ, RZ, R17, P0 ;  /* 0x000000ffff0d7224 */ /* 0x000fc800000e0611 */
[----:B------:R-:W-:-:S04]  /*0910*/  IMAD.WIDE.U32 R6, R13, R14, RZ ;  /* 0x0000000e0d067225 */ /* 0x000fc800078e00ff */
[----:B------:R-:W-:-:S04]  /*0920*/  IMAD.WIDE.U32 R8, P0, R11, R15, R6 ;  /* 0x0000000f0b087225 */ /* 0x000fc80007800006 */
[----:B------:R-:W-:-:S04]  /*0930*/  IMAD.WIDE.U32 R6, R11, R14, RZ ;  /* 0x0000000e0b067225 */ /* 0x000fc800078e00ff */
[----:B------:R-:W-:Y:S01]  /*0940*/  IMAD.X R11, RZ, RZ, RZ, P0 ;  /* 0x000000ffff0b7224 */ /* 0x000fe200000e06ff */
[----:B------:R-:W-:Y:S01]  /*0950*/  IADD3 RZ, P0, R7, R8, RZ ;  /* 0x0000000807ff7210 */ /* 0x000fe20007f1e0ff */
[----:B------:R-:W-:-:S04]  /*0960*/  IMAD.MOV.U32 R10, RZ, RZ, R9 ;  /* 0x000000ffff0a7224 */ /* 0x000fc800078e0009 */
[----:B------:R-:W-:-:S08]  /*0970*/  IMAD.WIDE.U32.X R6, R13, R15, R10, P0 ;  /* 0x0000000f0d067225 */ /* 0x000fd000000e040a */
.L_x_6:
[-CC-:B------:R-:W-:Y:S01]  /*0980*/  SHF.R.U64 R57, R6, R0.reuse, R7.reuse ;  /* 0x0000000006397219 */ /* 0x180fe20000001207 */
[----:B------:R-:W0:Y:S01]  /*0990*/  LDC R10, c[0x0][0x618] ;  /* 0x00018600ff0a7b82 */ /* 0x000e220000000800 */
[----:B------:R-:W-:Y:S01]  /*09a0*/  SHF.R.U32.HI R5, RZ, R0, R7 ;  /* 0x00000000ff057219 */ /* 0x000fe20000011607 */
[----:B------:R-:W-:Y:S01]  /*09b0*/  ULDC UR4, c[0x0][0x150] ;  /* 0x0000540000047ab9 */ /* 0x000fe20000000800 */
[----:B------:R-:W-:Y:S02]  /*09c0*/  IADD3 R9, P0, RZ, -R57, RZ ;  /* 0x80000039ff097210 */ /* 0x000fe40007f1e0ff */
[----:B------:R-:W-:-:S03]  /*09d0*/  I2FP.F32.U32 R0, R4 ;  /* 0x0000000400007245 */ /* 0x000fc60000201000 */
[----:B------:R-:W1:Y:S01]  /*09e0*/  LDC.64 R28, c[0x0][0x640] ;  /* 0x00019000ff1c7b82 */ /* 0x000e620000000a00 */
[----:B------:R-:W-:Y:S02]  /*09f0*/  IMAD.X R11, RZ, RZ, ~R5, P0 ;  /* 0x000000ffff0b7224 */ /* 0x000fe400000e0e05 */
[----:B------:R-:W-:Y:S01]  /*0a00*/  FMUL R0, R0, UR4 ;  /* 0x0000000400007c20 */ /* 0x000fe20008400000 */
[----:B------:R-:W-:Y:S01]  /*0a10*/  IMAD.WIDE.U32 R6, R9, R20, R16 ;  /* 0x0000001409067225 */ /* 0x000fe200078e0010 */
[----:B------:R-:W-:-:S03]  /*0a20*/  ULDC UR4, c[0x0][0x154] ;  /* 0x0000550000047ab9 */ /* 0x000fc60000000800 */
[----:B------:R-:W-:Y:S01]  /*0a30*/  IMAD R8, R11, R20, RZ ;  /* 0x000000140b087224 */ /* 0x000fe200078e02ff */
[----:B------:R-:W2:Y:S01]  /*0a40*/  LDC R5, c[0x0][0x144] ;  /* 0x00005100ff057b82 */ /* 0x000ea20000000800 */
[----:B------:R-:W3:Y:S02]  /*0a50*/  F2I.U32.TRUNC.NTZ R0, R0 ;  /* 0x0000000000007305 */ /* 0x000ee4000020f000 */
[----:B------:R-:W-:-:S04]  /*0a60*/  IMAD R9, R9, R21, R8 ;  /* 0x0000001509097224 */ /* 0x000fc800078e0208 */
[----:B------:R-:W-:Y:S01]  /*0a70*/  IMAD.IADD R7, R7, 0x1, R9 ;  /* 0x0000000107077824 */ /* 0x000fe200078e0209 */
[----:B------:R-:W4:Y:S01]  /*0a80*/  LDC R12, c[0x0][0x608] ;  /* 0x00018200ff0c7b82 */ /* 0x000f220000000800 */
[----:B------:R-:W-:-:S03]  /*0a90*/  IMAD.MOV.U32 R9, RZ, RZ, -0x1 ;  /* 0xffffffffff097424 */ /* 0x000fc600078e00ff */
[-CC-:B0-----:R-:W-:Y:S02]  /*0aa0*/  SHF.R.U64 R20, R6, R10.reuse, R7.reuse ;  /* 0x0000000a06147219 */ /* 0x181fe40000001207 */
[----:B------:R-:W-:Y:S02]  /*0ab0*/  I2FP.F32.U32 R6, R3 ;  /* 0x0000000300067245 */ /* 0x000fe40000201000 */
[----:B------:R-:W0:Y:S01]  /*0ac0*/  LDC R26, c[0x0][0x658] ;  /* 0x00019600ff1a7b82 */ /* 0x000e220000000800 */
[----:B-1----:R-:W-:Y:S01]  /*0ad0*/  ISETP.NE.U32.AND P0, PT, R28, RZ, PT ;  /* 0x000000ff1c00720c */ /* 0x002fe20003f05070 */
[----:B---3--:R-:W-:Y:S01]  /*0ae0*/  IMAD.MOV R8, RZ, RZ, -R0 ;  /* 0x000000ffff087224 */ /* 0x008fe200078e0a00 */
[----:B------:R-:W-:Y:S01]  /*0af0*/  SHF.R.U32.HI R7, RZ, R10, R7 ;  /* 0x0000000aff077219 */ /* 0x000fe20000011607 */
[----:B------:R-:W-:Y:S01]  /*0b00*/  FMUL R6, R6, UR4 ;  /* 0x0000000406067c20 */ /* 0x000fe20008400000 */
[----:B------:R-:W-:-:S03]  /*0b10*/  ISETP.NE.AND.EX P0, PT, R29, RZ, PT, P0 ;  /* 0x000000ff1d00720c */ /* 0x000fc60003f05300 */
[----:B------:R-:W1:Y:S01]  /*0b20*/  LDC R14, c[0x0][0x148] ;  /* 0x00005200ff0e7b82 */ /* 0x000e620000000800 */
[----:B--2---:R-:W-:-:S07]  /*0b30*/  IMAD R0, R5, R8, R4 ;  /* 0x0000000805007224 */ /* 0x004fce00078e0204 */
[----:B------:R-:W2:Y:S01]  /*0b40*/  LDC R24, c[0x0][0x600] ;  /* 0x00018000ff187b82 */ /* 0x000ea20000000800 */
[-CC-:B----4-:R-:W-:Y:S02]  /*0b50*/  SHF.R.U64 R30, R20, R12.reuse, R7.reuse ;  /* 0x0000000c141e7219 */ /* 0x190fe40000001207 */
[----:B------:R-:W-:Y:S01]  /*0b60*/  SHF.R.U32.HI R5, RZ, R12, R7 ;  /* 0x0000000cff057219 */ /* 0x000fe20000011607 */
[----:B------:R-:W-:Y:S01]  /*0b70*/  IMAD.MOV.U32 R7, RZ, RZ, 0x1 ;  /* 0x00000001ff077424 */ /* 0x000fe200078e00ff */
[----:B------:R3:W4:Y:S03]  /*0b80*/  F2I.U32.TRUNC.NTZ R12, R6 ;  /* 0x00000006000c7305 */ /* 0x000726000020f000 */
[----:B------:R-:W1:Y:S01]  /*0b90*/  LDC R15, c[0x0][0x648] ;  /* 0x00019200ff0f7b82 */ /* 0x000e620000000800 */
[-C--:B0-----:R-:W-:Y:S02]  /*0ba0*/  SHF.L.U32 R4, R9, R26.reuse, RZ ;  /* 0x0000001a09047219 */ /* 0x081fe400000006ff */
[----:B------:R-:W-:-:S02]  /*0bb0*/  SHF.R.U64 R32, R30, R26, R5 ;  /* 0x0000001a1e207219 */ /* 0x000fc40000001205 */
[----:B------:R-:W-:Y:S02]  /*0bc0*/  LOP3.LUT R11, RZ, R4, RZ, 0x33, !PT ;  /* 0x00000004ff0b7212 */ /* 0x000fe400078e33ff */
[-C--:B------:R-:W-:Y:S01]  /*0bd0*/  SHF.R.U32.HI R5, RZ, R26.reuse, R5 ;  /* 0x0000001aff057219 */ /* 0x080fe20000011605 */
[----:B------:R-:W0:Y:S01]  /*0be0*/  LDC R21, c[0x0][0x638] ;  /* 0x00018e00ff157b82 */ /* 0x000e220000000800 */
[----:B------:R-:W-:Y:S01]  /*0bf0*/  SHF.L.U32 R10, R7, R26, RZ ;  /* 0x0000001a070a7219 */ /* 0x000fe200000006ff */
[----:B------:R-:W-:-:S06]  /*0c00*/  IMAD.MOV.U32 R4, RZ, RZ, R32 ;  /* 0x000000ffff047224 */ /* 0x000fcc00078e0020 */
[----:B------:R-:W0:Y:S01]  /*0c10*/  LDC R58, c[0x0][0x610] ;  /* 0x00018400ff3a7b82 */ /* 0x000e220000000800 */
[----:B---34-:R-:W-:Y:S05]  /*0c20*/  @!P0 BRA `(.L_x_7) ;  /* 0x0000000000288947 */ /* 0x018fea0003800000 */
[----:B------:R-:W3:Y:S02]  /*0c30*/  LDC R9, c[0x0][0x64c] ;  /* 0x00019300ff097b82 */ /* 0x000ee40000000800 */
[----:B---3--:R-:W-:-:S05]  /*0c40*/  IADD3 R9, P0, R32, R9, RZ ;  /* 0x0000000920097210 */ /* 0x008fca0007f1e0ff */
        /* <DEDUP_REMOVED lines=8> */
.L_x_7:
[----:B-1----:R-:W-:Y:S01]  /*0cd0*/  SHF.R.U64 R4, R4, R15, R5 ;  /* 0x0000000f04047219 */ /* 0x002fe20000001205 */
[----:B--2---:R-:W-:Y:S01]  /*0ce0*/  VIADD R5, R24, 0xffffffff ;  /* 0xffffffff18057836 */ /* 0x004fe20000000000 */
[----:B------:R-:W-:Y:S01]  /*0cf0*/  LOP3.LUT R11, R30, R11, RZ, 0xc0, !PT ;  /* 0x0000000b1e0b7212 */ /* 0x000fe200078ec0ff */
[----:B------:R-:W-:Y:S02]  /*0d00*/  IMAD.MOV R12, RZ, RZ, -R12 ;  /* 0x000000ffff0c7224 */ /* 0x000fe400078e0a0c */
[----:B------:R-:W-:Y:S01]  /*0d10*/  IMAD.MOV R6, RZ, RZ, -R4 ;  /* 0x000000ffff067224 */ /* 0x000fe200078e0a04 */
[----:B------:R-:W-:Y:S01]  /*0d20*/  LOP3.LUT R5, R20, R5, RZ, 0xc0, !PT ;  /* 0x0000000514057212 */ /* 0x000fe200078ec0ff */
[----:B------:R-:W-:Y:S02]  /*0d30*/  @P3 IMAD R0, R14, R12, R3 ;  /* 0x0000000c0e003224 */ /* 0x000fe400078e0203 */
[----:B------:R-:W-:Y:S02]  /*0d40*/  IMAD R11, R10, R4, R11 ;  /* 0x000000040a0b7224 */ /* 0x000fe400078e020b */
[----:B0-----:R-:W-:-:S02]  /*0d50*/  IMAD R3, R6, R21, R32 ;  /* 0x0000001506037224 */ /* 0x001fc400078e0220 */
[----:B------:R-:W-:Y:S02]  /*0d60*/  IMAD R58, R11, R58, R0 ;  /* 0x0000003a0b3a7224 */ /* 0x000fe400078e0200 */
[----:B------:R-:W-:Y:S02]  /*0d70*/  IMAD R3, R3, R24, R5 ;  /* 0x0000001803037224 */ /* 0x000fe400078e0205 */
[----:B------:R-:W-:-:S03]  /*0d80*/  IMAD.MOV.U32 R0, RZ, RZ, 0x1 ;  /* 0x00000001ff007424 */ /* 0x000fc600078e00ff */
[----:B------:R-:W-:Y:S02]  /*0d90*/  SEL R59, R3, R58, !P3 ;  /* 0x0000003a033b7207 */ /* 0x000fe40005800000 */
[----:B------:R-:W-:-:S07]  /*0da0*/  SEL R58, R58, R3, !P3 ;  /* 0x000000033a3a7207 */ /* 0x000fce0005800000 */
.L_x_5:
[----:B------:R-:W-:-:S08]  /*0db0*/  NOP ;  /* 0x0000000000007918 */ /* 0x000fd00000000000 */
[----:B------:R-:W0:Y:S02]  /*0dc0*/  USETMAXREG.TRY_ALLOC.CTAPOOL UP0, 0xe8 ;  /* 0x000000e8000079c8 */ /* 0x000e240008000600 */
[----:B0-----:R-:W-:-:S13]  /*0dd0*/  PLOP3.LUT P0, PT, PT, PT, UP0, 0x80, 0x0 ;  /* 0x000000000000781c */ /* 0x001fda0003f0f008 */
[----:B------:R-:W-:Y:S05]  /*0de0*/  @!P0 BRA `(.L_x_5) ;  /* 0xfffffffc00f08947 */ /* 0x000fea000383ffff */
[----:B------:R-:W-:Y:S01]  /*0df0*/  ULDC.64 UR4, c[0x0][0x598] ;  /* 0x0001660000047ab9 */ /* 0x000fe20000000a00 */
[----:B------:R-:W-:Y:S01]  /*0e00*/  ULDC.64 UR36, c[0x0][0x208] ;  /* 0x0000820000247ab9 */ /* 0x000fe20000000a00 */
[----:B------:R-:W-:-:S04]  /*0e10*/  ISETP.NE.U32.AND P0, PT, RZ, UR4, PT ;  /* 0x00000004ff007c0c */ /* 0x000fc8000bf05070 */
[----:B------:R-:W-:-:S13]  /*0e20*/  ISETP.NE.AND.EX P0, PT, RZ, UR5, PT, P0 ;  /* 0x00000005ff007c0c */ /* 0x000fda000bf05300 */
[----:B------:R-:W-:Y:S05]  /*0e30*/  @!P0 BRA `(.L_x_8) ;  /* 0x00000000001c8947 */ /* 0x000fea0003800000 */
[----:B------:R-:W0:Y:S02]  /*0e40*/  LDC.64 R4, c[0x0][0x598] ;  /* 0x00016600ff047b82 */ /* 0x000e240000000a00 */
[----:B0-----:R-:W2:Y:S02]  /*0e50*/  LDG.E.64 R4, desc[UR36][R4.64] ;  /* 0x0000002404047981 */ /* 0x001ea4000c1e1b00 */
[----:B--2---:R-:W-:-:S04]  /*0e60*/  ISETP.NE.U32.AND P0, PT, R4, RZ, PT ;  /* 0x000000ff0400720c */ /* 0x004fc80003f05070 */
[----:B------:R-:W-:-:S13]  /*0e70*/  ISETP.NE.AND.EX P0, PT, R5, RZ, PT, P0 ;  /* 0x000000ff0500720c */ /* 0x000fda0003f05300 */
[----:B------:R-:W-:Y:S05]  /*0e80*/  @!P0 BRA `(.L_x_8) ;  /* 0x0000000000088947 */ /* 0x000fea0003800000 */
[----:B------:R0:W5:Y:S01]  /*0e90*/  LD.E R23, desc[UR36][R4.64] ;  /* 0x0000002404177980 */ /* 0x000162000c101900 */
[----:B------:R-:W-:Y:S05]  /*0ea0*/  BRA `(.L_x_9) ;  /* 0x0000000000247947 */ /* 0x000fea0003800000 */
.L_x_8:
[----:B------:R-:W-:Y:S02]  /*0eb0*/  ULDC.64 UR4, c[0x0][0x588] ;  /* 0x0001620000047ab9 */ /* 0x000fe40000000a00 */
[----:B------:R-:W-:-:S04]  /*0ec0*/  ISETP.NE.U32.AND P0, PT, RZ, UR4, PT ;  /* 0x00000004ff007c0c */ /* 0x000fc8000bf05070 */
[----:B------:R-:W-:-:S13]  /*0ed0*/  ISETP.NE.AND.EX P0, PT, RZ, UR5, PT, P0 ;  /* 0x00000005ff007c0c */ /* 0x000fda000bf05300 */
[----:B------:R-:W-:Y:S05]  /*0ee0*/  @!P0 BRA `(.L_x_10) ;  /* 0x00000000000c8947 */ /* 0x000fea0003800000 */
[----:B------:R-:W0:Y:S02]  /*0ef0*/  LDC.64 R4, c[0x0][0x588] ;  /* 0x00016200ff047b82 */ /* 0x000e240000000a00 */
[----:B0-----:R1:W5:Y:S01]  /*0f00*/  LDG.E R23, desc[UR36][R4.64] ;  /* 0x0000002404177981 */ /* 0x001362000c1e1900 */
[----:B------:R-:W-:Y:S05]  /*0f10*/  BRA `(.L_x_9) ;  /* 0x0000000000087947 */ /* 0x000fea0003800000 */
.L_x_10:
[----:B------:R-:W-:Y:S02]  /*0f20*/  ULDC UR4, c[0x0][0x580] ;  /* 0x0001600000047ab9 */ /* 0x000fe40000000800 */
[----:B------:R-:W-:-:S07]  /*0f30*/  IMAD.U32 R23, RZ, RZ, UR4 ;  /* 0x00000004ff177e24 */ /* 0x000fce000f8e00ff */
.L_x_9:
[----:B------:R-:W-:Y:S02]  /*0f40*/  ULDC.64 UR4, c[0x0][0x5a0] ;  /* 0x0001680000047ab9 */ /* 0x000fe40000000a00 */
[----:B------:R-:W-:-:S04]  /*0f50*/  ISETP.NE.U32.AND P0, PT, RZ, UR4, PT ;  /* 0x00000004ff007c0c */ /* 0x000fc8000bf05070 */
[----:B------:R-:W-:-:S13]  /*0f60*/  ISETP.NE.AND.EX P0, PT, RZ, UR5, PT, P0 ;  /* 0x00000005ff007c0c */ /* 0x000fda000bf05300 */
[----:B------:R-:W-:Y:S05]  /*0f70*/  @!P0 BRA `(.L_x_11) ;  /* 0x00000000001c8947 */ /* 0x000fea0003800000 */
[----:B01----:R-:W0:Y:S02]  /*0f80*/  LDC.64 R4, c[0x0][0x5a0] ;  /* 0x00016800ff047b82 */ /* 0x003e240000000a00 */
[----:B0-----:R-:W2:Y:S02]  /*0f90*/  LDG.E.64 R4, desc[UR36][R4.64] ;  /* 0x0000002404047981 */ /* 0x001ea4000c1e1b00 */
[----:B--2---:R-:W-:-:S04]  /*0fa0*/  ISETP.NE.U32.AND P0, PT, R4, RZ, PT ;  /* 0x000000ff0400720c */ /* 0x004fc80003f05070 */
[----:B------:R-:W-:-:S13]  /*0fb0*/  ISETP.NE.AND.EX P0, PT, R5, RZ, PT, P0 ;  /* 0x000000ff0500720c */ /* 0x000fda0003f05300 */
[----:B------:R-:W-:Y:S05]  /*0fc0*/  @!P0 BRA `(.L_x_11) ;  /* 0x0000000000088947 */ /* 0x000fea0003800000 */
[----:B------:R0:W5:Y:S01]  /*0fd0*/  LD.E R56, desc[UR36][R4.64] ;  /* 0x0000002404387980 */ /* 0x000162000c101900 */
[----:B------:R-:W-:Y:S05]  /*0fe0*/  BRA `(.L_x_12) ;  /* 0x0000000000247947 */ /* 0x000fea0003800000 */
.L_x_11:
[----:B------:R-:W-:Y:S02]  /*0ff0*/  ULDC.64 UR4, c[0x0][0x590] ;  /* 0x0001640000047ab9 */ /* 0x000fe40000000a00 */
[----:B------:R-:W-:-:S04]  /*1000*/  ISETP.NE.U32.AND P0, PT, RZ, UR4, PT ;  /* 0x00000004ff007c0c */ /* 0x000fc8000bf05070 */
[----:B------:R-:W-:-:S13]  /*1010*/  ISETP.NE.AND.EX P0, PT, RZ, UR5, PT, P0 ;  /* 0x00000005ff007c0c */ /* 0x000fda000bf05300 */
[----:B------:R-:W-:Y:S05]  /*1020*/  @!P0 BRA `(.L_x_13) ;  /* 0x00000000000c8947 */ /* 0x000fea0003800000 */
[----:B01----:R-:W0:Y:S02]  /*1030*/  LDC.64 R4, c[0x0][0x590] ;  /* 0x00016400ff047b82 */ /* 0x003e240000000a00 */
[----:B0-----:R1:W5:Y:S01]  /*1040*/  LDG.E R56, desc[UR36][R4.64] ;  /* 0x0000002404387981 */ /* 0x001362000c1e1900 */
[----:B------:R-:W-:Y:S05]  /*1050*/  BRA `(.L_x_12) ;  /* 0x0000000000087947 */ /* 0x000fea0003800000 */
.L_x_13:
[----:B------:R-:W-:Y:S02]  /*1060*/  ULDC UR4, c[0x0][0x584] ;  /* 0x0001610000047ab9 */ /* 0x000fe40000000800 */
[----:B------:R-:W-:-:S07]  /*1070*/  IMAD.U32 R56, RZ, RZ, UR4 ;  /* 0x00000004ff387e24 */ /* 0x000fce000f8e00ff */
.L_x_12:
[----:B------:R-:W-:-:S13]  /*1080*/  LOP3.LUT P0, RZ, R0, 0xff, RZ, 0xc0, !PT ;  /* 0x000000ff00ff7812 */ /* 0x000fda000780c0ff */
[----:B------:R-:W-:Y:S05]  /*1090*/  @!P0 EXIT ;  /* 0x000000000000894d */ /* 0x000fea0003800000 */
[----:B------:R-:W-:Y:S01]  /*10a0*/  ULDC UR4, c[0x0][0x28c] ;  /* 0x0000a30000047ab9 */ /* 0x000fe20000000800 */
[----:B------:R-:W-:Y:S01]  /*10b0*/  LOP3.LUT R62, R19, 0x1, RZ, 0xfc, !PT ;  /* 0x00000001133e7812 */ /* 0x000fe200078efcff */
[----:B------:R-:W-:Y:S01]  /*10c0*/  UIADD3 UR4, UR4, 0x1f, URZ ;  /* 0x0000001f04047890 */ /* 0x000fe2000fffe03f */
[----:B------:R-:W-:Y:S01]  /*10d0*/  UMOV UR38, URZ ;  /* 0x0000003f00267c82 */ /* 0x000fe20008000000 */
[----:B------:R-:W-:Y:S02]  /*10e0*/  UMOV UR39, URZ ;  /* 0x0000003f00277c82 */ /* 0x000fe40008000000 */
[----:B------:R-:W-:-:S04]  /*10f0*/  USHF.R.S32.HI UR5, URZ, 0x1f, UR4 ;  /* 0x0000001f3f057899 */ /* 0x000fc80008011404 */
[----:B------:R-:W-:-:S04]  /*1100*/  ULEA.HI UR5, UR5, UR4, URZ, 0x5 ;  /* 0x0000000405057291 */ /* 0x000fc8000f8f283f */
[----:B------:R-:W-:-:S12]  /*1110*/  USHF.R.S32.HI UR40, URZ, 0x5, UR5 ;  /* 0x000000053f287899 */ /* 0x000fd80008011405 */
.L_x_95:
[----:B------:R-:W-:Y:S01]  /*1120*/  LOP3.LUT R0, R18, 0x80, RZ, 0xc0, !PT ;  /* 0x0000008012007812 */ /* 0x000fe200078ec0ff */
[----:B--2---:R-:W2:Y:S01]  /*1130*/  S2UR UR7, SR_CgaCtaId ;  /* 0x00000000000779c3 */ /* 0x004ea20000008800 */
[----:B------:R-:W-:Y:S02]  /*1140*/  UMOV UR6, 0x400 ;  /* 0x0000040000067882 */ /* 0x000fe40000000000 */
[----:B------:R-:W-:-:S06]  /*1150*/  SHF.R.U32.HI R0, RZ, 0x7, R0 ;  /* 0x00000007ff007819 */ /* 0x000fcc0000011600 */
[----:B---3--:R-:W3:Y:S01]  /*1160*/  SHFL.IDX PT, R0, R0, RZ, 0x1f ;  /* 0x00001fff00007589 */ /* 0x008ee200000e0000 */
[----:B--2---:R-:W-:Y:S01]  /*1170*/  ULEA UR42, UR7, UR6, 0x18 ;  /* 0x00000006072a7291 */ /* 0x004fe2000f8ec03f */
[----:B---3--:R-:W-:-:S13]  /*1180*/  R2UR UR4, R0 ;  /* 0x00000000000472ca */ /* 0x008fda00000e0000 */
[----:B------:R-:W-:-:S04]  /*1190*/  ULEA.HI UR5, UR4, UR4, URZ, 0x1 ;  /* 0x0000000404057291 */ /* 0x000fc8000f8f083f */
[----:B------:R-:W-:-:S04]  /*11a0*/  ULOP3.LUT UR5, UR5, 0xffffe, URZ, 0xc0, !UPT ;  /* 0x000ffffe05057892 */ /* 0x000fc8000f8ec03f */
[----:B------:R-:W-:-:S03]  /*11b0*/  UIADD3 UR5, UR4, -UR5, URZ ;  /* 0x8000000504057290 */ /* 0x000fc6000fffe03f */
[----:B------:R-:W-:Y:S01]  /*11c0*/  ULDC UR4, c[0x0][0x28c] ;  /* 0x0000a30000047ab9 */ /* 0x000fe20000000800 */
[----:B------:R-:W-:Y:S01]  /*11d0*/  ULEA UR5, UR5, UR42, 0xc ;  /* 0x0000002a05057291 */ /* 0x000fe2000f8e603f */
[----:B------:R-:W-:-:S03]  /*11e0*/  ISETP.LT.AND P0, PT, RZ, UR4, PT ;  /* 0x00000004ff007c0c */ /* 0x000fc6000bf01270 */
[----:B------:R-:W-:-:S04]  /*11f0*/  UIADD3 UR5, UR5, 0x200, URZ ;  /* 0x0000020005057890 */ /* 0x000fc8000fffe03f */
[----:B------:R-:W-:-:S04]  /*1200*/  USHF.R.U32.HI UR5, URZ, 0x4, UR5 ;  /* 0x000000043f057899 */ /* 0x000fc80008011605 */
[----:B------:R-:W-:Y:S02]  /*1210*/  ULOP3.LUT UR41, UR5, 0x3fff, URZ, 0xc0, !UPT ;  /* 0x00003fff05297892 */ /* 0x000fe4000f8ec03f */
[----:B-1--45:R-:W-:Y:S10]  /*1220*/  @P0 BRA `(.L_x_14) ;  /* 0x0000000000400947 */ /* 0x032ff40003800000 */
[----:B------:R-:W-:Y:S01]  /*1230*/  MOV R0, 0x0 ;  /* 0x0000000000007802 */ /* 0x000fe20000000f00 */
[----:B------:R-:W-:Y:S01]  /*1240*/  ULDC.64 UR4, c[0x4][0x68] ;  /* 0x01001a0000047ab9 */ /* 0x000fe20000000a00 */
[----:B------:R-:W-:Y:S01]  /*1250*/  ULDC.64 UR6, c[0x4][0x8] ;  /* 0x0100020000067ab9 */ /* 0x000fe20000000a00 */
[----:B01----:R-:W-:Y:S01]  /*1260*/  IMAD.U32 R4, RZ, RZ, UR4 ;  /* 0x00000004ff047e24 */ /* 0x003fe2000f8e00ff */
[----:B------:R0:W1:Y:S01]  /*1270*/  LDC.64 R14, c[0x4][R0] ;  /* 0x01000000000e7b82 */ /* 0x0000620000000a00 */
[----:B------:R-:W-:Y:S01]  /*1280*/  IMAD.U32 R5, RZ, RZ, UR5 ;  /* 0x00000005ff057e24 */ /* 0x000fe2000f8e00ff */
[----:B------:R-:W-:Y:S01]  /*1290*/  ULDC.64 UR4, c[0x4][0x70] ;  /* 0x01001c0000047ab9 */ /* 0x000fe20000000a00 */
[----:B------:R-:W-:Y:S02]  /*12a0*/  IMAD.U32 R10, RZ, RZ, UR6 ;  /* 0x00000006ff0a7e24 */ /* 0x000fe4000f8e00ff */
[----:B------:R-:W-:Y:S02]  /*12b0*/  IMAD.U32 R6, RZ, RZ, UR4 ;  /* 0x00000004ff067e24 */ /* 0x000fe4000f8e00ff */
[----:B------:R-:W-:-:S02]  /*12c0*/  IMAD.U32 R7, RZ, RZ, UR5 ;  /* 0x00000005ff077e24 */ /* 0x000fc4000f8e00ff */
[----:B------:R-:W-:Y:S02]  /*12d0*/  IMAD.U32 R11, RZ, RZ, UR7 ;  /* 0x00000007ff0b7e24 */ /* 0x000fe4000f8e00ff */
[----:B------:R-:W-:Y:S02]  /*12e0*/  IMAD.MOV.U32 R8, RZ, RZ, 0x1e1 ;  /* 0x000001e1ff087424 */ /* 0x000fe400078e00ff */
[----:B------:R-:W-:Y:S02]  /*12f0*/  IMAD.MOV.U32 R12, RZ, RZ, 0x1 ;  /* 0x00000001ff0c7424 */ /* 0x000fe400078e00ff */
[----:B0-----:R-:W-:-:S07]  /*1300*/  IMAD.MOV.U32 R13, RZ, RZ, RZ ;  /* 0x000000ffff0d7224 */ /* 0x001fce00078e00ff */
[----:B------:R-:W-:-:S07]  /*1310*/  LEPC R20, `(.L_x_14) ;  /* 0x000000001014794e */ /* 0x000fce0000000000 */
[----:B-1---5:R-:W-:Y:S05]  /*1320*/  CALL.ABS.NOINC R14 ;  /* 0x000000000e007343 */ /* 0x022fea0003c00000 */
.L_x_14:
[----:B------:R-:W-:-:S13]  /*1330*/  ISETP.NE.AND P0, PT, R62, 0x3, PT ;  /* 0x000000033e00780c */ /* 0x000fda0003f05270 */
[----:B------:R-:W-:Y:S05]  /*1340*/  @!P0 BRA `(.L_x_15) ;  /* 0x0000000000048947 */ /* 0x000fea0003800000 */
[----:B------:R-:W-:Y:S01]  /*1350*/  BPT.TRAP 0x1 ;  /* 0x000000040000795c */ /* 0x000fe20000300000 */
.L_x_15:
[----:B------:R-:W-:Y:S02]  /*1360*/  IMAD.U32 R3, RZ, RZ, UR39 ;  /* 0x00000027ff037e24 */ /* 0x000fe4000f8e00ff */
[----:B------:R-:W-:-:S03]  /*1370*/  IMAD.U32 R0, RZ, RZ, UR38 ;  /* 0x00000026ff007e24 */ /* 0x000fc6000f8e00ff */
[----:B------:R-:W-:Y:S02]  /*1380*/  LEA R3, R3, UR42, 0x3 ;  /* 0x0000002a03037c11 */ /* 0x000fe4000f8e18ff */
[----:B------:R-:W-:-:S04]  /*1390*/  SHF.L.U32 R0, R0, 0x1f, RZ ;  /* 0x0000001f00007819 */ /* 0x000fc800000006ff */
[----:B------:R2:W3:Y:S01]  /*13a0*/  SYNCS.PHASECHK.TRANS64.TRYWAIT P1, [R3+URZ], R0 ;  /* 0x00000000030075a7 */ /* 0x0004e2000802017f */
[----:B------:R-:W-:Y:S05]  /*13b0*/  @!P0 BRA `(.L_x_16) ;  /* 0x0000000000048947 */ /* 0x000fea0003800000 */
[----:B------:R-:W-:Y:S01]  /*13c0*/  BPT.TRAP 0x1 ;  /* 0x000000040000795c */ /* 0x000fe20000300000 */
.L_x_16:
[----:B---3--:R-:W-:Y:S05]  /*13d0*/  @P1 BRA `(.L_x_17) ;  /* 0x0000000000081947 */ /* 0x008fea0003800000 */
[----:B------:R-:W3:Y:S02]  /*13e0*/  SYNCS.PHASECHK.TRANS64.TRYWAIT P1, [R3+URZ], R0 ;  /* 0x00000000030075a7 */ /* 0x000ee4000802017f */
[----:B---3--:R-:W-:Y:S05]  /*13f0*/  @!P1 BRA `(.L_x_18) ;  /* 0x0000005000109947 */ /* 0x008fea0003800000 */
.L_x_17:
[----:B------:R-:W-:-:S04]  /*1400*/  UISETP.LT.AND UP0, UPT, UR40, 0x1, UPT ;  /* 0x000000012800788c */ /* 0x000fc8000bf01270 */
[----:B------:R-:W-:-:S04]  /*1410*/  USEL UR4, UR40, 0x1, UP0 ;  /* 0x0000000128047887 */ /* 0x000fc80008000000 */
[----:B------:R-:W-:-:S06]  /*1420*/  UIADD3 UR4, UR40, -UR4, URZ ;  /* 0x8000000428047290 */ /* 0x000fcc000fffe03f */
[----:B--23--:R-:W-:Y:S01]  /*1430*/  IMAD.U32 R0, RZ, RZ, UR4 ;  /* 0x00000004ff007e24 */ /* 0x00cfe2000f8e00ff */
[----:B------:R-:W-:Y:S05]  /*1440*/  WARPSYNC.ALL ;  /* 0x0000000000007948 */ /* 0x000fea0003800000 */
[----:B------:R-:W-:Y:S01]  /*1450*/  ISETP.GE.AND P1, PT, R0, 0x1, PT ;  /* 0x000000010000780c */ /* 0x000fe20003f26270 */
[----:B------:R-:W-:Y:S01]  /*1460*/  UIADD3 UR4, UR42, 0x24200, URZ ;  /* 0x000242002a047890 */ /* 0x000fe2000fffe03f */
[----:B------:R-:W-:Y:S01]  /*1470*/  WARPGROUP.ARRIVE ;  /* 0x00000000000079c5 */ /* 0x000fe20000000000 */
[----:B------:R-:W-:Y:S02]  /*1480*/  ULOP3.LUT UR41, UR41, 0x10000, URZ, 0xfc, !UPT ;  /* 0x0001000029297892 */ /* 0x000fe4000f8efc3f */
[----:B------:R-:W-:Y:S01]  /*1490*/  USHF.R.U32.HI UR4, URZ, 0x4, UR4 ;  /* 0x000000043f047899 */ /* 0x000fe20008011604 */
[----:B------:R-:W-:Y:S01]  /*14a0*/  UMOV UR5, 0x80000020 ;  /* 0x8000002000057882 */ /* 0x000fe20000000000 */
[----:B------:R-:W-:-:S02]  /*14b0*/  UMOV UR7, 0x80000020 ;  /* 0x8000002000077882 */ /* 0x000fc40000000000 */
[----:B------:R-:W-:-:S04]  /*14c0*/  ULOP3.LUT UR4, UR4, 0x3fff, URZ, 0xc0, !UPT ;  /* 0x00003fff04047892 */ /* 0x000fc8000f8ec03f */
[----:B------:R-:W-:Y:S02]  /*14d0*/  ULOP3.LUT UR10, UR4, 0x10000, URZ, 0xfc, !UPT ;  /* 0x00010000040a7892 */ /* 0x000fe4000f8efc3f */
[----:B------:R-:W-:Y:S02]  /*14e0*/  ULEA UR4, UR39, UR41, 0x9 ;  /* 0x0000002927047291 */ /* 0x000fe4000f8e483f */
[----:B------:R-:W-:-:S09]  /*14f0*/  ULEA UR6, UR39, UR10, 0x8 ;  /* 0x0000000a27067291 */ /* 0x000fd2000f8e403f */
[----:B------:R-:W-:Y:S01]  /*1500*/  HGMMA.64x64x16.F32 R24, gdesc[UR4], RZ, !UPT, gsb0 ;  /* 0x00e00000041879f0 */ /* 0x000fe2000c0008ff */
[----:B------:R-:W-:Y:S02]  /*1510*/  UIADD3 UR4, UR4, 0x2, URZ ;  /* 0x0000000204047890 */ /* 0x000fe4000fffe03f */
[----:B------:R-:W-:Y:S01]  /*1520*/  UIADD3 UR6, UR6, 0x2, URZ ;  /* 0x0000000206067890 */ /* 0x000fe2000fffe03f */
[----:B------:R-:W-:Y:S01]  /*1530*/  UMOV UR5, 0x80000020 ;  /* 0x8000002000057882 */ /* 0x000fe20000000000 */
[----:B------:R-:W-:Y:S01]  /*1540*/  UMOV UR7, 0x80000020 ;  /* 0x8000002000077882 */ /* 0x000fe20000000000 */
[----:B------:R-:W-:Y:S02]  /*1550*/  WARPGROUP.DEPBAR.LE gsb0, 0x0 ;  /* 0x00008000000079c5 */ /* 0x000fe40000010000 */
[----:B------:R-:W-:-:S06]  /*1560*/  WARPGROUP.ARRIVE ;  /* 0x00000000000079c5 */ /* 0x000fcc0000000000 */
[----:B------:R-:W-:Y:S03]  /*1570*/  HGMMA.64x64x16.F32 R24, gdesc[UR4], R24, gsb0 ;  /* 0x00e00000041879f0 */ /* 0x000fe60008000818 */
[----:B------:R-:W-:Y:S02]  /*1580*/  WARPGROUP.DEPBAR.LE gsb0, 0x0 ;  /* 0x00008000000079c5 */ /* 0x000fe40000010000 */
[----:B------:R-:W-:Y:S05]  /*1590*/  @!P1 BRA `(.L_x_19) ;  /* 0x0000000000d89947 */ /* 0x000fea0003800000 */
[----:B------:R-:W-:Y:S02]  /*15a0*/  UIADD3 UR4, UR39, 0x1, URZ ;  /* 0x0000000127047890 */ /* 0x000fe4000fffe03f */
[----:B------:R-:W-:Y:S02]  /*15b0*/  UMOV UR9, UR39 ;  /* 0x0000002700097c82 */ /* 0x000fe40008000000 */
[----:B------:R-:W-:-:S04]  /*15c0*/  UISETP.NE.AND UP0, UPT, UR4, 0x12, UPT ;  /* 0x000000120400788c */ /* 0x000fc8000bf05270 */
[----:B------:R-:W-:Y:S02]  /*15d0*/  USEL UR5, URZ, 0x1, UP0 ;  /* 0x000000013f057887 */ /* 0x000fe40008000000 */
[----:B------:R-:W-:Y:S02]  /*15e0*/  USEL UR8, UR4, URZ, UP0 ;  /* 0x0000003f04087287 */ /* 0x000fe40008000000 */
[----:B------:R-:W-:-:S06]  /*15f0*/  ULOP3.LUT UR5, UR38, UR5, URZ, 0x3c, !UPT ;  /* 0x0000000526057292 */ /* 0x000fcc000f8e3c3f */
[----:B01----:R-:W-:-:S07]  /*1600*/  IMAD.U32 R5, RZ, RZ, UR5 ;  /* 0x00000005ff057e24 */ /* 0x003fce000f8e00ff */
.L_x_26:
[----:B01----:R-:W-:Y:S05]  /*1610*/  @!P0 BRA `(.L_x_20) ;  /* 0x0000000000048947 */ /* 0x003fea0003800000 */
[----:B------:R-:W-:Y:S01]  /*1620*/  BPT.TRAP 0x1 ;  /* 0x000000040000795c */ /* 0x000fe20000300000 */
.L_x_20:
[----:B------:R-:W0:Y:S01]  /*1630*/  S2UR UR5, SR_CgaCtaId ;  /* 0x00000000000579c3 */ /* 0x000e220000008800 */
[----:B------:R-:W-:Y:S01]  /*1640*/  UMOV UR4, 0x400 ;  /* 0x0000040000047882 */ /* 0x000fe20000000000 */
[----:B------:R-:W-:Y:S01]  /*1650*/  SHF.L.U32 R3, R5, 0x1f, RZ ;  /* 0x0000001f05037819 */ /* 0x000fe200000006ff */
[----:B0-----:R-:W-:-:S04]  /*1660*/  ULEA UR11, UR5, UR4, 0x18 ;  /* 0x00000004050b7291 */ /* 0x001fc8000f8ec03f */
[----:B------:R-:W-:-:S09]  /*1670*/  ULEA UR4, UR8, UR11, 0x3 ;  /* 0x0000000b08047291 */ /* 0x000fd2000f8e183f */
[----:B------:R0:W1:Y:S01]  /*1680*/  SYNCS.PHASECHK.TRANS64.TRYWAIT P1, [UR4], R3 ;  /* 0x00000003ff0075a7 */ /* 0x0000620008020144 */
[----:B------:R-:W-:Y:S05]  /*1690*/  @!P0 BRA `(.L_x_21) ;  /* 0x0000000000048947 */ /* 0x000fea0003800000 */
[----:B------:R-:W-:Y:S01]  /*16a0*/  BPT.TRAP 0x1 ;  /* 0x000000040000795c */ /* 0x000fe20000300000 */
.L_x_21:
[----:B-1----:R-:W-:Y:S05]  /*16b0*/  @P1 BRA `(.L_x_22) ;  /* 0x0000000000081947 */ /* 0x002fea0003800000 */
[----:B------:R-:W1:Y:S02]  /*16c0*/  SYNCS.PHASECHK.TRANS64.TRYWAIT P1, [UR4], R3 ;  /* 0x00000003ff0075a7 */ /* 0x000e640008020144 */
[----:B-1----:R-:W-:Y:S05]  /*16d0*/  @!P1 BRA `(.L_x_23) ;  /* 0x0000004c006c9947 */ /* 0x002fea0003800000 */
.L_x_22:
[----:B------:R-:W-:Y:S01]  /*16e0*/  ULEA UR4, UR8, UR41, 0x9 ;  /* 0x0000002908047291 */ /* 0x000fe2000f8e483f */
[----:B------:R-:W-:Y:S01]  /*16f0*/  WARPGROUP.ARRIVE ;  /* 0x00000000000079c5 */ /* 0x000fe20000000000 */
[----:B------:R-:W-:Y:S01]  /*1700*/  ULEA UR6, UR8, UR10, 0x8 ;  /* 0x0000000a08067291 */ /* 0x000fe2000f8e403f */
[----:B------:R-:W-:Y:S01]  /*1710*/  UMOV UR5, 0x80000020 ;  /* 0x8000002000057882 */ /* 0x000fe20000000000 */
[----:B------:R-:W-:-:S07]  /*1720*/  UMOV UR7, 0x80000020 ;  /* 0x8000002000077882 */ /* 0x000fce0000000000 */
[----:B------:R-:W-:Y:S01]  /*1730*/  HGMMA.64x64x16.F32 R24, gdesc[UR4], R24, gsb0 ;  /* 0x00e00000041879f0 */ /* 0x000fe20008000818 */
        /* <DEDUP_REMOVED lines=9> */
[----:B------:R-:W-:Y:S01]  /*17d0*/  BPT.TRAP 0x1 ;  /* 0x000000040000795c */ /* 0x000fe20000300000 */
.L_x_24:
[----:B------:R-:W-:Y:S01]  /*17e0*/  ULEA UR4, UR9, UR11, 0x3 ;  /* 0x0000000b09047291 */ /* 0x000fe2000f8e183f */
[----:B------:R-:W-:-:S03]  /*17f0*/  ISETP.GT.U32.AND P1, PT, R19, 0x1, PT ;  /* 0x000000011300780c */ /* 0x000fc60003f24070 */
[----:B------:R-:W-:-:S04]  /*1800*/  UIADD3 UR4, UR4, 0x90, URZ ;  /* 0x0000009004047890 */ /* 0x000fc8000fffe03f */
[----:B------:R-:W-:-:S09]  /*1810*/  UPRMT UR4, URZ, 0x654, UR4 ;  /* 0x000006543f047896 */ /* 0x000fd20008000004 */
[----:B------:R-:W-:Y:S01]  /*1820*/  SYNCS.ARRIVE.TRANS64.RED.A1T0 RZ, [UR4], RZ ;  /* 0x000000ffffff79a7 */ /* 0x000fe20008100404 */
[----:B------:R-:W-:Y:S05]  /*1830*/  @P1 BRA `(.L_x_25) ;  /* 0x0000000000041947 */ /* 0x000fea0003800000 */
[----:B------:R-:W-:Y:S01]  /*1840*/  BPT.TRAP 0x1 ;  /* 0x000000040000795c */ /* 0x000fe20000300000 */
.L_x_25:
[----:B------:R-:W-:Y:S01]  /*1850*/  UIADD3 UR8, UR8, 0x1, URZ ;  /* 0x0000000108087890 */ /* 0x000fe2000fffe03f */
[C---:B------:R-:W-:Y:S01]  /*1860*/  ISETP.GT.AND P1, PT, R0.reuse, 0x1, PT ;  /* 0x000000010000780c */ /* 0x040fe20003f24270 */
[----:B------:R-:W-:Y:S01]  /*1870*/  UIADD3 UR9, UR9, 0x1, URZ ;  /* 0x0000000109097890 */ /* 0x000fe2000fffe03f */
[----:B------:R-:W-:Y:S01]  /*1880*/  VIADD R0, R0, 0xffffffff ;  /* 0xffffffff00007836 */ /* 0x000fe20000000000 */
[----:B------:R-:W-:Y:S02]  /*1890*/  UISETP.NE.AND UP0, UPT, UR8, 0x12, UPT ;  /* 0x000000120800788c */ /* 0x000fe4000bf05270 */
[----:B------:R-:W-:Y:S02]  /*18a0*/  UISETP.NE.AND UP1, UPT, UR9, 0x12, UPT ;  /* 0x000000120900788c */ /* 0x000fe4000bf25270 */
[----:B------:R-:W-:Y:S02]  /*18b0*/  USEL UR4, URZ, 0x1, UP0 ;  /* 0x000000013f047887 */ /* 0x000fe40008000000 */
[----:B------:R-:W-:-:S02]  /*18c0*/  USEL UR8, UR8, URZ, UP0 ;  /* 0x0000003f08087287 */ /* 0x000fc40008000000 */
[----:B------:R-:W-:Y:S02]  /*18d0*/  USEL UR9, UR9, URZ, UP1 ;  /* 0x0000003f09097287 */ /* 0x000fe40008800000 */
[----:B------:R-:W-:Y:S01]  /*18e0*/  LOP3.LUT R5, R5, UR4, RZ, 0x3c, !PT ;  /* 0x0000000405057c12 */ /* 0x000fe2000f8e3cff */
[----:B------:R-:W-:Y:S09]  /*18f0*/  @P1 BRA `(.L_x_26) ;  /* 0xfffffffc00441947 */ /* 0x000ff2000383ffff */
.L_x_19:
[----:B------:R-:W2:Y:S02]  /*1900*/  LDC R0, c[0x0][0x28c] ;  /* 0x0000a300ff007b82 */ /* 0x000ea40000000800 */
[----:B--2---:R-:W-:-:S13]  /*1910*/  ISETP.GE.AND P1, PT, R0, 0x1, PT ;  /* 0x000000010000780c */ /* 0x004fda0003f26270 */
[----:B------:R-:W-:Y:S05]  /*1920*/  @!P1 BRA `(.L_x_27) ;  /* 0x0000000000489947 */ /* 0x000fea0003800000 */
[----:B------:R-:W-:Y:S05]  /*1930*/  @!P0 BRA `(.L_x_28) ;  /* 0x0000000000048947 */ /* 0x000fea0003800000 */
[----:B------:R-:W-:Y:S01]  /*1940*/  BPT.TRAP 0x1 ;  /* 0x000000040000795c */ /* 0x000fe20000300000 */
.L_x_28:
[----:B------:R-:W2:Y:S01]  /*1950*/  S2UR UR7, SR_CgaCtaId ;  /* 0x00000000000779c3 */ /* 0x000ea20000008800 */
[----:B------:R-:W-:Y:S01]  /*1960*/  UISETP.LT.AND UP0, UPT, UR40, 0x1, UPT ;  /* 0x000000012800788c */ /* 0x000fe2000bf01270 */
[----:B------:R-:W-:-:S03]  /*1970*/  ISETP.GT.U32.AND P0, PT, R19, 0x1, PT ;  /* 0x000000011300780c */ /* 0x000fc60003f04070 */
[----:B------:R-:W-:-:S04]  /*1980*/  USEL UR6, UR40, 0x1, UP0 ;  /* 0x0000000128067887 */ /* 0x000fc80008000000 */
[----:B------:R-:W-:-:S04]  /*1990*/  UIADD3 UR6, UR39, UR40, -UR6 ;  /* 0x0000002827067290 */ /* 0x000fc8000fffe806 */
[----:B------:R-:W-:-:S04]  /*19a0*/  UIMAD.WIDE.U32 UR4, UR6, 0x38e38e39, URZ ;  /* 0x38e38e39060478a5 */ /* 0x000fc8000f8e003f */
[----:B------:R-:W-:-:S03]  /*19b0*/  USHF.R.U32.HI UR4, URZ, 0x2, UR5 ;  /* 0x000000023f047899 */ /* 0x000fc60008011605 */
[----:B------:R-:W-:Y:S01]  /*19c0*/  UMOV UR5, 0x400 ;  /* 0x0000040000057882 */ /* 0x000fe20000000000 */
[----:B------:R-:W-:Y:S02]  /*19d0*/  UIMAD UR6, UR4, -0x12, UR6 ;  /* 0xffffffee040678a4 */ /* 0x000fe4000f8e0206 */
[----:B--2---:R-:W-:-:S04]  /*19e0*/  ULEA UR5, UR7, UR5, 0x18 ;  /* 0x0000000507057291 */ /* 0x004fc8000f8ec03f */
[----:B------:R-:W-:-:S04]  /*19f0*/  ULEA UR6, UR6, UR5, 0x3 ;  /* 0x0000000506067291 */ /* 0x000fc8000f8e183f */
[----:B------:R-:W-:-:S04]  /*1a00*/  UIADD3 UR6, UR6, 0x90, URZ ;  /* 0x0000009006067890 */ /* 0x000fc8000fffe03f */
[----:B------:R-:W-:-:S09]  /*1a10*/  UPRMT UR6, URZ, 0x654, UR6 ;  /* 0x000006543f067896 */ /* 0x000fd20008000006 */
[----:B------:R-:W-:Y:S01]  /*1a20*/  SYNCS.ARRIVE.TRANS64.RED.A1T0 RZ, [UR6], RZ ;  /* 0x000000ffffff79a7 */ /* 0x000fe20008100406 */
[----:B------:R-:W-:Y:S05]  /*1a30*/  @P0 BRA `(.L_x_27) ;  /* 0x0000000000040947 */ /* 0x000fea0003800000 */
[----:B------:R-:W-:Y:S01]  /*1a40*/  BPT.TRAP 0x1 ;  /* 0x000000040000795c */ /* 0x000fe20000300000 */
.L_x_27:
[----:B------:R-:W2:Y:S01]  /*1a50*/  LDC R6, c[0x0][0x288] ;  /* 0x0000a200ff067b82 */ /* 0x000ea20000000800 */
[C---:B01----:R-:W-:Y:S01]  /*1a60*/  LOP3.LUT R5, R18.reuse, 0x3, RZ, 0xc0, !PT ;  /* 0x0000000312057812 */ /* 0x043fe200078ec0ff */
[----:B------:R-:W-:Y:S01]  /*1a70*/  IMAD.SHL.U32 R59, R59, 0x40, RZ ;  /* 0x000000403b3b7824 */ /* 0x000fe200078e00ff */
[----:B------:R-:W-:Y:S01]  /*1a80*/  UIADD3 UR39, UR40, UR39, URZ ;  /* 0x0000002728277290 */ /* 0x000fe2000fffe03f */
[----:B------:R-:W-:Y:S01]  /*1a90*/  SHF.R.U32.HI R3, RZ, 0x2, R18 ;  /* 0x00000002ff037819 */ /* 0x000fe20000011612 */
[C---:B------:R-:W-:Y:S01]  /*1aa0*/  IMAD.SHL.U32 R10, R18.reuse, 0x2, RZ ;  /* 0x00000002120a7824 */ /* 0x040fe200078e00ff */
[----:B------:R-:W-:Y:S01]  /*1ab0*/  LOP3.LUT R4, R18, 0x60, RZ, 0xc0, !PT ;  /* 0x0000006012047812 */ /* 0x000fe200078ec0ff */
[----:B------:R-:W-:Y:S01]  /*1ac0*/  UISETP.GT.U32.AND UP0, UPT, UR39, 0x11, UPT ;  /* 0x000000112700788c */ /* 0x000fe2000bf04070 */
[----:B------:R-:W-:Y:S01]  /*1ad0*/  LOP3.LUT R0, R22, 0x1, RZ, 0xc0, !PT ;  /* 0x0000000116007812 */ /* 0x000fe200078ec0ff */
[----:B------:R-:W-:Y:S01]  /*1ae0*/  ULDC UR7, c[0x0][0x284] ;  /* 0x0000a10000077ab9 */ /* 0x000fe20000000800 */
[----:B------:R-:W-:Y:S01]  /*1af0*/  LOP3.LUT R3, R3, 0x7, RZ, 0xc0, !PT ;  /* 0x0000000703037812 */ /* 0x000fe200078ec0ff */
[----:B------:R-:W-:Y:S01]  /*1b00*/  UISETP.LT.U32.AND UP0, UPT, UR40, 0x12, UP0 ;  /* 0x000000122800788c */ /* 0x000fe20008701070 */
[----:B------:R-:W-:Y:S01]  /*1b10*/  SHF.R.U32.HI R4, RZ, 0x1, R4 ;  /* 0x00000001ff047819 */ /* 0x000fe20000011604 */
[----:B------:R-:W-:Y:S01]  /*1b20*/  IMAD.SHL.U32 R8, R0, 0x40, RZ ;  /* 0x0000004000087824 */ /* 0x000fe200078e00ff */
[----:B------:R-:W-:Y:S01]  /*1b30*/  UISETP.GE.U32.AND UP1, UPT, UR40, 0x12, UPT ;  /* 0x000000122800788c */ /* 0x000fe2000bf26070 */
[----:B------:R-:W-:Y:S01]  /*1b40*/  SHF.R.S32.HI R15, RZ, 0x1f, R57 ;  /* 0x0000001fff0f7819 */ /* 0x000fe20000011439 */
[----:B------:R-:W-:Y:S01]  /*1b50*/  ULDC.64 UR8, c[0x0][0x5d0] ;  /* 0x0001740000087ab9 */ /* 0x000fe20000000a00 */
[--C-:B------:R-:W-:Y:S01]  /*1b60*/  IADD3 R7, RZ, -R4, -R3.reuse ;  /* 0x80000004ff077210 */ /* 0x100fe20007ffe803 */
[----:B------:R-:W-:Y:S01]  /*1b70*/  UIMAD.WIDE.U32 UR4, UR39, 0x38e38e39, URZ ;  /* 0x38e38e39270478a5 */ /* 0x000fe2000f8e003f */
[C---:B------:R-:W-:Y:S01]  /*1b80*/  LOP3.LUT R10, R59.reuse, 0x6, R10, 0xf8, !PT ;  /* 0x000000063b0a7812 */ /* 0x040fe200078ef80a */
[----:B------:R-:W-:Y:S01]  /*1b90*/  USEL UR6, URZ, 0x1, !UP0 ;  /* 0x000000013f067887 */ /* 0x000fe2000c000000 */
[----:B------:R-:W-:Y:S01]  /*1ba0*/  LOP3.LUT R3, R8, 0x40, R3, 0xe2, !PT ;  /* 0x0000004008037812 */ /* 0x000fe200078ee203 */
[C---:B------:R-:W-:Y:S01]  /*1bb0*/  IMAD.WIDE R8, R58.reuse, 0x80, RZ ;  /* 0x000000803a087825 */ /* 0x040fe200078e02ff */
[----:B------:R-:W-:Y:S01]  /*1bc0*/  SHF.R.S32.HI R11, RZ, 0x1f, R10 ;  /* 0x0000001fff0b7819 */ /* 0x000fe2000001140a */
[----:B------:R-:W-:Y:S01]  /*1bd0*/  USHF.R.U32.HI UR4, URZ, 0x2, UR5 ;  /* 0x000000023f047899 */ /* 0x000fe20008011605 */
[----:B--2---:R-:W-:Y:S01]  /*1be0*/  ISETP.GE.AND P0, PT, R59, R6, PT ;  /* 0x000000063b00720c */ /* 0x004fe20003f06270 */
[----:B------:R-:W-:Y:S01]  /*1bf0*/  IMAD R12, R5, -0x2, R6 ;  /* 0xfffffffe050c7824 */ /* 0x000fe200078e0206 */
[----:B------:R-:W-:Y:S01]  /*1c00*/  ULOP3.LUT UR38, UR38, UR6, URZ, 0x3c, !UPT ;  /* 0x0000000626267292 */ /* 0x000fe2000f8e3c3f */
[----:B------:R-:W-:Y:S01]  /*1c10*/  IMAD.SHL.U32 R5, R58, 0x80, RZ ;  /* 0x000000803a057824 */ /* 0x000fe200078e00ff */
[----:B------:R-:W-:Y:S01]  /*1c20*/  LOP3.LUT R73, R8, R3, R4, 0xfe, !PT ;  /* 0x0000000308497212 */ /* 0x000fe200078efe04 */
[----:B------:R-:W-:Y:S01]  /*1c30*/  IMAD R6, R15, UR8, RZ ;  /* 0x000000080f067c24 */ /* 0x000fe2000f8e02ff */
[----:B------:R-:W-:Y:S01]  /*1c40*/  UIMAD UR39, UR4, -0x12, UR39 ;  /* 0xffffffee042778a4 */ /* 0x000fe2000f8e0227 */
[----:B------:R-:W-:Y:S01]  /*1c50*/  IMAD R0, R0, -0x40, R7 ;  /* 0xffffffc000007824 */ /* 0x000fe200078e0207 */
[----:B------:R-:W-:Y:S01]  /*1c60*/  ISETP.GE.OR P0, PT, R5, UR7, P0 ;  /* 0x0000000705007c0c */ /* 0x000fe20008706670 */
[C---:B------:R-:W-:Y:S01]  /*1c70*/  IMAD R13, R57.reuse, UR9, R6 ;  /* 0x00000009390d7c24 */ /* 0x040fe2000f8e0206 */
[----:B------:R-:W-:Y:S01]  /*1c80*/  @UP1 ULOP3.LUT UR38, UR38, 0x1, UR4, 0x78, !UPT ;  /* 0x0000000126261892 */ /* 0x000fe2000f8e7804 */
[----:B------:R-:W-:Y:S01]  /*1c90*/  IMAD.WIDE.U32 R6, R57, UR8, R10 ;  /* 0x0000000839067c25 */ /* 0x000fe2000f8e000a */
[----:B------:R-:W-:-:S03]  /*1ca0*/  IADD3 R3, -R5, UR7, R0 ;  /* 0x0000000705037c10 */ /* 0x000fc6000fffe100 */
[----:B------:R-:W-:Y:S02]  /*1cb0*/  IMAD.IADD R7, R7, 0x1, R13 ;  /* 0x0000000107077824 */ /* 0x000fe400078e020d */
[----:B------:R-:W-:Y:S02]  /*1cc0*/  IMAD.IADD R4, R12, 0x1, -R59 ;  /* 0x000000010c047824 */ /* 0x000fe400078e0a3b */
[----:B------:R-:W-:Y:S02]  /*1cd0*/  IMAD.MOV.U32 R0, RZ, RZ, -0x1 ;  /* 0xffffffffff007424 */ /* 0x000fe400078e00ff */
[----:B------:R-:W-:Y:S05]  /*1ce0*/  @P0 BRA `(.L_x_29) ;  /* 0x0000002000a40947 */ /* 0x000fea0003800000 */
[----:B------:R-:W0:Y:S01]  /*1cf0*/  LDC.64 R66, c[0x0][0x5c8] ;  /* 0x00017200ff427b82 */ /* 0x000e220000000a00 */
[----:B-----5:R-:W-:Y:S01]  /*1d00*/  FSETP.NEU.AND P0, PT, R56, RZ, PT ;  /* 0x000000ff3800720b */ /* 0x020fe20003f0d000 */
[----:B------:R-:W-:Y:S01]  /*1d10*/  BSSY B0, `(.L_x_29) ;  /* 0x0000226000007945 */ /* 0x000fe20003800000 */
[----:B------:R-:W-:-:S04]  /*1d20*/  ISETP.GT.AND P2, PT, R4, RZ, PT ;  /* 0x000000ff0400720c */ /* 0x000fc80003f44270 */
[----:B------:R-:W-:Y:S01]  /*1d30*/  ISETP.GT.AND P1, PT, R3, RZ, P2 ;  /* 0x000000ff0300720c */ /* 0x000fe20001724270 */
[-C--:B0-----:R-:W-:Y:S02]  /*1d40*/  IMAD R12, R9, R66.reuse, RZ ;  /* 0x00000042090c7224 */ /* 0x081fe400078e02ff */
[----:B------:R-:W-:-:S04]  /*1d50*/  IMAD.WIDE.U32 R58, R73, R66, R6 ;  /* 0x00000042493a7225 */ /* 0x000fc800078e0006 */
[----:B------:R-:W-:-:S04]  /*1d60*/  IMAD R5, R73, R67, R12 ;  /* 0x0000004349057224 */ /* 0x000fc800078e020c */
[----:B------:R-:W-:Y:S01]  /*1d70*/  IMAD.IADD R75, R59, 0x1, R5 ;  /* 0x000000013b4b7824 */ /* 0x000fe200078e0205 */
[----:B------:R-:W-:Y:S06]  /*1d80*/  @!P0 BRA `(.L_x_30) ;  /* 0x0000001400e88947 */ /* 0x000fec0003800000 */
[----:B------:R-:W0:Y:S01]  /*1d90*/  LDC.64 R64, c[0x0][0x5b8] ;  /* 0x00016e00ff407b82 */ /* 0x000e220000000a00 */
[----:B------:R-:W-:-:S07]  /*1da0*/  ULDC.64 UR4, c[0x0][0x5c0] ;  /* 0x0001700000047ab9 */ /* 0x000fce0000000a00 */
[----:B------:R-:W1:Y:S08]  /*1db0*/  LDC.64 R68, c[0x0][0x5b0] ;  /* 0x00016c00ff447b82 */ /* 0x000e700000000a00 */
[----:B------:R-:W2:Y:S01]  /*1dc0*/  LDC.64 R70, c[0x0][0x5a8] ;  /* 0x00016a00ff467b82 */ /* 0x000ea20000000a00 */
[-C--:B0-----:R-:W-:Y:S02]  /*1dd0*/  IMAD R6, R15, R64.reuse, RZ ;  /* 0x000000400f067224 */ /* 0x081fe400078e02ff */
[----:B------:R-:W-:-:S04]  /*1de0*/  IMAD.WIDE.U32 R60, R57, R64, R10 ;  /* 0x00000040393c7225 */ /* 0x000fc800078e000a */
[----:B------:R-:W-:Y:S02]  /*1df0*/  IMAD R63, R57, R65, R6 ;  /* 0x00000041393f7224 */ /* 0x000fe400078e0206 */
[-C--:B-1----:R-:W-:Y:S02]  /*1e00*/  IMAD R8, R9, R68.reuse, RZ ;  /* 0x0000004409087224 */ /* 0x082fe400078e02ff */
[----:B------:R-:W-:Y:S02]  /*1e10*/  IMAD.IADD R13, R61, 0x1, R63 ;  /* 0x000000013d0d7824 */ /* 0x000fe400078e023f */
[----:B------:R-:W-:Y:S02]  /*1e20*/  IMAD.MOV.U32 R12, RZ, RZ, R60 ;  /* 0x000000ffff0c7224 */ /* 0x000fe400078e003c */
[C---:B------:R-:W-:Y:S02]  /*1e30*/  IMAD R65, R73.reuse, R69, R8 ;  /* 0x0000004549417224 */ /* 0x040fe400078e0208 */
[----:B------:R-:W-:-:S04]  /*1e40*/  IMAD.WIDE.U32 R6, R73, R68, R12 ;  /* 0x0000004449067225 */ /* 0x000fc800078e000c */
[----:B------:R-:W-:Y:S01]  /*1e50*/  IMAD.IADD R5, R7, 0x1, R65 ;  /* 0x0000000107057824 */ /* 0x000fe200078e0241 */
[----:B--2---:R-:W-:-:S04]  /*1e60*/  LEA R14, P0, R6, R70, 0x1 ;  /* 0x00000046060e7211 */ /* 0x004fc800078008ff */
[----:B------:R-:W-:-:S05]  /*1e70*/  LEA.HI.X R15, R6, R71, R5, 0x1, P0 ;  /* 0x00000047060f7211 */ /* 0x000fca00000f0c05 */
[----:B------:R0:W2:Y:S01]  /*1e80*/  @P1 LDG.E.LTC128B.U16 R5, desc[UR36][R14.64] ;  /* 0x000000240e051981 */ /* 0x0000a2000c1e1520 */
[----:B------:R-:W-:Y:S01]  /*1e90*/  LEA R8, P0, R58, UR4, 0x1 ;  /* 0x000000043a087c11 */ /* 0x000fe2000f8008ff */
[----:B------:R-:W-:Y:S01]  /*1ea0*/  IMAD.WIDE.U32 R6, R73, R68, R10 ;  /* 0x0000004449067225 */ /* 0x000fe200078e000a */
[----:B------:R-:W-:Y:S03]  /*1eb0*/  BSSY B1, `(.L_x_31) ;  /* 0x0000012000017945 */ /* 0x000fe60003800000 */
[----:B------:R-:W-:Y:S02]  /*1ec0*/  IMAD.IADD R7, R65, 0x1, R7 ;  /* 0x0000000141077824 */ /* 0x000fe400078e0207 */
[----:B------:R-:W-:Y:S01]  /*1ed0*/  IMAD.WIDE.U32 R20, R57, R64, R6 ;  /* 0x0000004039147225 */ /* 0x000fe200078e0006 */
[----:B0-----:R-:W-:-:S03]  /*1ee0*/  SHF.L.U64.HI R15, R68, 0x3, R69 ;  /* 0x00000003440f7819 */ /* 0x001fc60000010245 */
[----:B------:R-:W-:Y:S01]  /*1ef0*/  IMAD.IADD R7, R63, 0x1, R21 ;  /* 0x000000013f077824 */ /* 0x000fe200078e0215 */
[----:B------:R-:W-:Y:S01]  /*1f00*/  LEA R6, P4, R20, R70, 0x1 ;  /* 0x0000004614067211 */ /* 0x000fe200078808ff */
[----:B------:R-:W-:-:S03]  /*1f10*/  IMAD.SHL.U32 R14, R68, 0x8, RZ ;  /* 0x00000008440e7824 */ /* 0x000fc600078e00ff */
[----:B------:R-:W-:Y:S01]  /*1f20*/  LEA.HI.X R7, R20, R71, R7, 0x1, P4 ;  /* 0x0000004714077211 */ /* 0x000fe200020f0c07 */
[----:B--2---:R-:W-:-:S05]  /*1f30*/  HADD2.F32 R9, -RZ, R5.H0_H0 ;  /* 0x20000005ff097230 */ /* 0x004fca0000004100 */
[----:B------:R-:W-:-:S04]  /*1f40*/  FMUL R9, R9, R56 ;  /* 0x0000003809097220 */ /* 0x000fc80000400000 */
[----:B------:R-:W-:Y:S01]  /*1f50*/  FFMA R24, R24, R23, R9 ;  /* 0x0000001718187223 */ /* 0x000fe20000000009 */
[----:B------:R-:W-:Y:S02]  /*1f60*/  LEA.HI.X R9, R58, UR5, R75, 0x1, P0 ;  /* 0x000000053a097c11 */ /* 0x000fe400080f0c4b */
[----:B------:R-:W-:Y:S02]  /*1f70*/  ISETP.GT.AND P0, PT, R4, 0x1, PT ;  /* 0x000000010400780c */ /* 0x000fe40003f04270 */
[----:B------:R-:W-:Y:S02]  /*1f80*/  F2FP.F16.F32.PACK_AB R24, RZ, R24 ;  /* 0x00000018ff18723e */ /* 0x000fe400000000ff */
[----:B------:R-:W-:-:S03]  /*1f90*/  ISETP.GT.AND P3, PT, R3, RZ, P0 ;  /* 0x000000ff0300720c */ /* 0x000fc60000764270 */
[----:B------:R0:W-:Y:S10]  /*1fa0*/  @P1 STG.E.U16 desc[UR36][R8.64], R24 ;  /* 0x0000001808001986 */ /* 0x0001f4000c101524 */
[----:B------:R-:W-:Y:S05]  /*1fb0*/  @!P3 BRA `(.L_x_32) ;  /* 0x000000000004b947 */ /* 0x000fea0003800000 */
[----:B------:R1:W5:Y:S02]  /*1fc0*/  LDG.E.LTC128B.U16 R5, desc[UR36][R6.64+0x2] ;  /* 0x0000022406057981 */ /* 0x000364000c1e1520 */
.L_x_32:
[----:B------:R-:W-:Y:S05]  /*1fd0*/  BSYNC B1 ;  /* 0x0000000000017941 */ /* 0x000fea0003800000 */
.L_x_31:
[----:B-----5:R-:W-:Y:S01]  /*1fe0*/  HADD2.F32 R59, -RZ, R5.H0_H0 ;  /* 0x20000005ff3b7230 */ /* 0x020fe20000004100 */
[----:B------:R-:W-:Y:S01]  /*1ff0*/  ISETP.GT.AND P2, PT, R3, 0x8, P2 ;  /* 0x000000080300780c */ /* 0x000fe20001744270 */
[----:B------:R-:W-:Y:S01]  /*2000*/  IMAD.WIDE.U32 R20, R73, R68, R14 ;  /* 0x0000004449147225 */ /* 0x000fe200078e000e */
[----:B0-----:R-:W-:-:S03]  /*2010*/  PRMT R24, R5, 0x7610, R24 ;  /* 0x0000761005187816 */ /* 0x001fc60000000018 */
[----:B------:R-:W-:Y:S01]  /*2020*/  FMUL R12, R59, R56 ;  /* 0x000000383b0c7220 */ /* 0x000fe20000400000 */
[----:B------:R-:W-:Y:S01]  /*2030*/  IMAD.IADD R65, R65, 0x1, R21 ;  /* 0x0000000141417824 */ /* 0x000fe200078e0215 */
[----:B------:R-:W-:Y:S02]  /*2040*/  IADD3 R60, P1, R60, R20, RZ ;  /* 0x000000143c3c7210 */ /* 0x000fe40007f3e0ff */
[----:B------:R-:W-:-:S03]  /*2050*/  FFMA R12, R25, R23, R12 ;  /* 0x00000017190c7223 */ /* 0x000fc6000000000c */
[----:B------:R-:W-:Y:S01]  /*2060*/  IMAD.X R13, R65, 0x1, R13, P1 ;  /* 0x00000001410d7824 */ /* 0x000fe200008e060d */
[C---:B------:R-:W-:Y:S02]  /*2070*/  LEA R14, P1, R60.reuse, R70, 0x1 ;  /* 0x000000463c0e7211 */ /* 0x040fe400078208ff */
[----:B------:R-:W-:Y:S02]  /*2080*/  F2FP.F16.F32.PACK_AB R12, RZ, R12 ;  /* 0x0000000cff0c723e */ /* 0x000fe400000000ff */
[----:B------:R-:W-:Y:S02]  /*2090*/  LEA.HI.X R15, R60, R71, R13, 0x1, P1 ;  /* 0x000000473c0f7211 */ /* 0x000fe400008f0c0d */
[----:B------:R-:W-:-:S05]  /*20a0*/  PRMT R21, R12, 0x7610, R21 ;  /* 0x000076100c157816 */ /* 0x000fca0000000015 */
[----:B------:R0:W-:Y:S04]  /*20b0*/  @P3 STG.E.U16 desc[UR36][R8.64+0x2], R21 ;  /* 0x0000021508003986 */ /* 0x0001e8000c101524 */
[----:B------:R-:W2:Y:S01]  /*20c0*/  @P2 LDG.E.LTC128B.U16 R24, desc[UR36][R14.64] ;  /* 0x000000240e182981 */ /* 0x000ea2000c1e1520 */
[----:B------:R-:W-:Y:S01]  /*20d0*/  IADD3 R20, P1, R10, R20, RZ ;  /* 0x000000140a147210 */ /* 0x000fe20007f3e0ff */
[----:B------:R-:W-:Y:S01]  /*20e0*/  BSSY B1, `(.L_x_33) ;  /* 0x0000011000017945 */ /* 0x000fe20003800000 */
[C---:B------:R-:W-:Y:S02]  /*20f0*/  SHF.L.U64.HI R13, R66.reuse, 0x4, R67 ;  /* 0x00000004420d7819 */ /* 0x040fe40000010243 */
[----:B------:R-:W-:Y:S01]  /*2100*/  ISETP.GT.AND P0, PT, R3, 0x8, P0 ;  /* 0x000000080300780c */ /* 0x000fe20000704270 */
[----:B0-----:R-:W-:Y:S01]  /*2110*/  IMAD.X R21, R11, 0x1, R65, P1 ;  /* 0x000000010b157824 */ /* 0x001fe200008e0641 */
[----:B------:R-:W-:Y:S01]  /*2120*/  LEA R12, P1, R66, R8, 0x4 ;  /* 0x00000008420c7211 */ /* 0x000fe200078220ff */
[----:B------:R-:W-:-:S04]  /*2130*/  IMAD.WIDE.U32 R20, R57, R64, R20 ;  /* 0x0000004039147225 */ /* 0x000fc800078e0014 */
[----:B------:R-:W-:Y:S01]  /*2140*/  IMAD.X R13, R13, 0x1, R9, P1 ;  /* 0x000000010d0d7824 */ /* 0x000fe200008e0609 */
[----:B------:R-:W-:Y:S01]  /*2150*/  LEA R10, P3, R20, R70, 0x1 ;  /* 0x00000046140a7211 */ /* 0x000fe200078608ff */
[----:B------:R-:W-:-:S05]  /*2160*/  IMAD.IADD R11, R63, 0x1, R21 ;  /* 0x000000013f0b7824 */ /* 0x000fca00078e0215 */
[----:B------:R-:W-:Y:S01]  /*2170*/  LEA.HI.X R11, R20, R71, R11, 0x1, P3 ;  /* 0x00000047140b7211 */ /* 0x000fe200018f0c0b */
[----:B--2---:R-:W-:-:S05]  /*2180*/  HADD2.F32 R5, -RZ, R24.H0_H0 ;  /* 0x20000018ff057230 */ /* 0x004fca0000004100 */
[----:B------:R-:W-:-:S04]  /*2190*/  FMUL R5, R5, R56 ;  /* 0x0000003805057220 */ /* 0x000fc80000400000 */
[----:B------:R-:W-:-:S05]  /*21a0*/  FFMA R5, R26, R23, R5 ;  /* 0x000000171a057223 */ /* 0x000fca0000000005 */
[----:B------:R-:W-:-:S05]  /*21b0*/  F2FP.F16.F32.PACK_AB R5, RZ, R5 ;  /* 0x00000005ff05723e */ /* 0x000fca00000000ff */
[----:B------:R0:W-:Y:S01]  /*21c0*/  @P2 STG.E.U16 desc[UR36][R12.64], R5 ;  /* 0x000000050c002986 */ /* 0x0001e2000c101524 */
[----:B------:R-:W-:Y:S05]  /*21d0*/  @!P0 BRA `(.L_x_34) ;  /* 0x0000000000048947 */ /* 0x000fea0003800000 */
[----:B------:R2:W5:Y:S02]  /*21e0*/  LDG.E.LTC128B.U16 R24, desc[UR36][R10.64+0x2] ;  /* 0x000002240a187981 */ /* 0x000564000c1e1520 */
.L_x_34:
[----:B------:R-:W-:Y:S05]  /*21f0*/  BSYNC B1 ;  /* 0x0000000000017941 */ /* 0x000fea0003800000 */
.L_x_33:
[----:B0----5:R-:W-:Y:S01]  /*2200*/  HADD2.F32 R5, -RZ, R24.H0_H0 ;  /* 0x20000018ff057230 */ /* 0x021fe20000004100 */
[----:B------:R-:W-:Y:S01]  /*2210*/  ISETP.GT.AND P1, PT, R4, 0x8, PT ;  /* 0x000000080400780c */ /* 0x000fe20003f24270 */
[----:B------:R-:W-:Y:S03]  /*2220*/  BSSY B1, `(.L_x_35) ;  /* 0x0000008000017945 */ /* 0x000fe60003800000 */
[----:B------:R-:W-:Y:S01]  /*2230*/  FMUL R14, R5, R56 ;  /* 0x00000038050e7220 */ /* 0x000fe20000400000 */
[----:B------:R-:W-:-:S03]  /*2240*/  ISETP.GT.AND P2, PT, R3, RZ, P1 ;  /* 0x000000ff0300720c */ /* 0x000fc60000f44270 */
[----:B------:R-:W-:-:S05]  /*2250*/  FFMA R14, R27, R23, R14 ;  /* 0x000000171b0e7223 */ /* 0x000fca000000000e */
[----:B------:R-:W-:-:S05]  /*2260*/  F2FP.F16.F32.PACK_AB R14, RZ, R14 ;  /* 0x0000000eff0e723e */ /* 0x000fca00000000ff */
[----:B------:R0:W-:Y:S01]  /*2270*/  @P0 STG.E.U16 desc[UR36][R12.64+0x2], R14 ;  /* 0x0000020e0c000986 */ /* 0x0001e2000c101524 */
[----:B------:R-:W-:Y:S05]  /*2280*/  @!P2 BRA `(.L_x_36) ;  /* 0x000000000004a947 */ /* 0x000fea0003800000 */
[----:B------:R3:W5:Y:S02]  /*2290*/  LDG.E.LTC128B.U16 R24, desc[UR36][R6.64+0x10] ;  /* 0x0000102406187981 */ /* 0x000764000c1e1520 */
.L_x_36:
[----:B------:R-:W-:Y:S05]  /*22a0*/  BSYNC B1 ;  /* 0x0000000000017941 */ /* 0x000fea0003800000 */
.L_x_35:
[----:B-----5:R-:W-:Y:S01]  /*22b0*/  HADD2.F32 R5, -RZ, R24.H0_H0 ;  /* 0x20000018ff057230 */ /* 0x020fe20000004100 */
        /* <DEDUP_REMOVED lines=9> */
.L_x_38:
[----:B------:R-:W-:Y:S05]  /*2350*/  BSYNC B1 ;  /* 0x0000000000017941 */ /* 0x000fea0003800000 */
.L_x_37:
[----:B----45:R-:W-:Y:S01]  /*2360*/  HADD2.F32 R5, -RZ, R24.H0_H0 ;  /* 0x20000018ff057230 */ /* 0x030fe20000004100 */
[----:B------:R-:W-:Y:S01]  /*2370*/  ISETP.GT.AND P1, PT, R3, 0x8, P1 ;  /* 0x000000080300780c */ /* 0x000fe20000f24270 */
[----:B------:R-:W-:Y:S03]  /*2380*/  BSSY B1, `(.L_x_39) ;  /* 0x0000007000017945 */ /* 0x000fe60003800000 */
[----:B0-----:R-:W-:-:S04]  /*2390*/  FMUL R14, R5, R56 ;  /* 0x00000038050e7220 */ /* 0x001fc80000400000 */
[----:B------:R-:W-:-:S05]  /*23a0*/  FFMA R14, R29, R23, R14 ;  /* 0x000000171d0e7223 */ /* 0x000fca000000000e */
[----:B------:R-:W-:-:S05]  /*23b0*/  F2FP.F16.F32.PACK_AB R14, RZ, R14 ;  /* 0x0000000eff0e723e */ /* 0x000fca00000000ff */
[----:B------:R0:W-:Y:S01]  /*23c0*/  @P3 STG.E.U16 desc[UR36][R8.64+0x12], R14 ;  /* 0x0000120e08003986 */ /* 0x0001e2000c101524 */
[----:B------:R-:W-:Y:S05]  /*23d0*/  @!P1 BRA `(.L_x_40) ;  /* 0x0000000000049947 */ /* 0x000fea0003800000 */
[----:B------:R4:W5:Y:S02]  /*23e0*/  LDG.E.LTC128B.U16 R24, desc[UR36][R10.64+0x10] ;  /* 0x000010240a187981 */ /* 0x000964000c1e1520 */
.L_x_40:
[----:B------:R-:W-:Y:S05]  /*23f0*/  BSYNC B1 ;  /* 0x0000000000017941 */ /* 0x000fea0003800000 */
.L_x_39:
[----:B-----5:R-:W-:Y:S01]  /*2400*/  HADD2.F32 R5, -RZ, R24.H0_H0 ;  /* 0x20000018ff057230 */ /* 0x020fe20000004100 */
[----:B------:R-:W-:Y:S01]  /*2410*/  ISETP.GT.AND P0, PT, R3, 0x8, P0 ;  /* 0x000000080300780c */ /* 0x000fe20000704270 */
[----:B------:R-:W-:Y:S03]  /*2420*/  BSSY B1, `(.L_x_41) ;  /* 0x0000007000017945 */ /* 0x000fe60003800000 */
[----:B------:R-:W-:-:S04]  /*2430*/  FMUL R5, R5, R56 ;  /* 0x0000003805057220 */ /* 0x000fc80000400000 */
[----:B------:R-:W-:-:S05]  /*2440*/  FFMA R5, R30, R23, R5 ;  /* 0x000000171e057223 */ /* 0x000fca0000000005 */
[----:B------:R-:W-:-:S05]  /*2450*/  F2FP.F16.F32.PACK_AB R5, RZ, R5 ;  /* 0x00000005ff05723e */ /* 0x000fca00000000ff */
[----:B------:R0:W-:Y:S01]  /*2460*/  @P1 STG.E.U16 desc[UR36][R12.64+0x10], R5 ;  /* 0x000010050c001986 */ /* 0x0001e2000c101524 */
[----:B------:R-:W-:Y:S05]  /*2470*/  @!P0 BRA `(.L_x_42) ;  /* 0x0000000000048947 */ /* 0x000fea0003800000 */
[----:B------:R0:W5:Y:S02]  /*2480*/  LDG.E.LTC128B.U16 R24, desc[UR36][R10.64+0x12] ;  /* 0x000012240a187981 */ /* 0x000164000c1e1520 */
.L_x_42:
[----:B------:R-:W-:Y:S05]  /*2490*/  BSYNC B1 ;  /* 0x0000000000017941 */ /* 0x000fea0003800000 */
.L_x_41:
        /* <DEDUP_REMOVED lines=10> */
.L_x_44:
[----:B------:R-:W-:Y:S05]  /*2540*/  BSYNC B1 ;  /* 0x0000000000017941 */ /* 0x000fea0003800000 */
.L_x_43:
        /* <DEDUP_REMOVED lines=10> */
.L_x_46:
[----:B------:R-:W-:Y:S05]  /*25f0*/  BSYNC B1 ;  /* 0x0000000000017941 */ /* 0x000fea0003800000 */
.L_x_45:
[----:B0----5:R-:W-:Y:S01]  /*2600*/  HADD2.F32 R5, -RZ, R24.H0_H0 ;  /* 0x20000018ff057230 */ /* 0x021fe20000004100 */
        /* <DEDUP_REMOVED lines=8> */
.L_x_48:
[----:B------:R-:W-:Y:S05]  /*2690*/  BSYNC B1 ;  /* 0x0000000000017941 */ /* 0x000fea0003800000 */
.L_x_47:
        /* <DEDUP_REMOVED lines=9> */
.L_x_50:
[----:B------:R-:W-:Y:S05]  /*2730*/  BSYNC B1 ;  /* 0x0000000000017941 */ /* 0x000fea0003800000 */
.L_x_49:
        /* <DEDUP_REMOVED lines=10> */
.L_x_52:
[----:B------:R-:W-:Y:S05]  /*27e0*/  BSYNC B1 ;  /* 0x0000000000017941 */ /* 0x000fea0003800000 */
.L_x_51:
        /* <DEDUP_REMOVED lines=10> */
.L_x_54:
[----:B------:R-:W-:Y:S05]  /*2890*/  BSYNC B1 ;  /* 0x0000000000017941 */ /* 0x000fea0003800000 */
.L_x_53:
        /* <DEDUP_REMOVED lines=9> */
.L_x_56:
[----:B------:R-:W-:Y:S05]  /*2930*/  BSYNC B1 ;  /* 0x0000000000017941 */ /* 0x000fea0003800000 */
.L_x_55:
        /* <DEDUP_REMOVED lines=9> */
.L_x_58:
[----:B------:R-:W-:Y:S05]  /*29d0*/  BSYNC B1 ;  /* 0x0000000000017941 */ /* 0x000fea0003800000 */
.L_x_57:
        /* <DEDUP_REMOVED lines=10> */
.L_x_60:
[----:B------:R-:W-:Y:S05]  /*2a80*/  BSYNC B1 ;  /* 0x0000000000017941 */ /* 0x000fea0003800000 */
.L_x_59:
        /* <DEDUP_REMOVED lines=10> */
.L_x_62:
[----:B------:R-:W-:Y:S05]  /*2b30*/  BSYNC B1 ;  /* 0x0000000000017941 */ /* 0x000fea0003800000 */
.L_x_61:
        /* <DEDUP_REMOVED lines=9> */
.L_x_64:
[----:B------:R-:W-:Y:S05]  /*2bd0*/  BSYNC B1 ;  /* 0x0000000000017941 */ /* 0x000fea0003800000 */
.L_x_63:
        /* <DEDUP_REMOVED lines=9> */
.L_x_66:
[----:B------:R-:W-:Y:S05]  /*2c70*/  BSYNC B1 ;  /* 0x0000000000017941 */ /* 0x000fea0003800000 */
.L_x_65:
        /* <DEDUP_REMOVED lines=10> */
.L_x_68:
[----:B------:R-:W-:Y:S05]  /*2d20*/  BSYNC B1 ;  /* 0x0000000000017941 */ /* 0x000fea0003800000 */
.L_x_67:
        /* <DEDUP_REMOVED lines=10> */
.L_x_70:
[----:B------:R-:W-:Y:S05]  /*2dd0*/  BSYNC B1 ;  /* 0x0000000000017941 */ /* 0x000fea0003800000 */
.L_x_69:
        /* <DEDUP_REMOVED lines=9> */
.L_x_72:
[----:B------:R-:W-:Y:S05]  /*2e70*/  BSYNC B1 ;  /* 0x0000000000017941 */ /* 0x000fea0003800000 */
.L_x_71:
        /* <DEDUP_REMOVED lines=9> */
.L_x_74:
[----:B------:R-:W-:Y:S05]  /*2f10*/  BSYNC B1 ;  /* 0x0000000000017941 */ /* 0x000fea0003800000 */
.L_x_73:
        /* <DEDUP_REMOVED lines=10> */
.L_x_76:
[----:B------:R-:W-:Y:S05]  /*2fc0*/  BSYNC B1 ;  /* 0x0000000000017941 */ /* 0x000fea0003800000 */
.L_x_75:
        /* <DEDUP_REMOVED lines=10> */
.L_x_78:
[----:B------:R-:W-:Y:S05]  /*3070*/  BSYNC B1 ;  /* 0x0000000000017941 */ /* 0x000fea0003800000 */
.L_x_77:
        /* <DEDUP_REMOVED lines=9> */
.L_x_80:
[----:B------:R-:W-:Y:S05]  /*3110*/  BSYNC B1 ;  /* 0x0000000000017941 */ /* 0x000fea0003800000 */
.L_x_79:
        /* <DEDUP_REMOVED lines=9> */
.L_x_82:
[----:B------:R-:W-:Y:S05]  /*31b0*/  BSYNC B1 ;  /* 0x0000000000017941 */ /* 0x000fea0003800000 */
.L_x_81:
        /* <DEDUP_REMOVED lines=10> */
.L_x_84:
[----:B------:R-:W-:Y:S05]  /*3260*/  BSYNC B1 ;  /* 0x0000000000017941 */ /* 0x000fea0003800000 */
.L_x_83:
[----:B-----5:R-:W-:Y:S01]  /*3270*/  HADD2.F32 R5, -RZ, R24.H0_H0 ;  /* 0x20000018ff057230 */ /* 0x020fe20000004100 */
[----:B------:R-:W-:Y:S01]  /*3280*/  ISETP.GT.AND P0, PT, R4, 0x39, PT ;  /* 0x000000390400780c */ /* 0x000fe20003f04270 */
[----:B------:R-:W-:Y:S01]  /*3290*/  @P2 IMAD.MOV.U32 R4, RZ, RZ, R8 ;  /* 0x000000ffff042224 */ /* 0x000fe200078e0008 */
[----:B------:R-:W-:Y:S02]  /*32a0*/  BSSY B1, `(.L_x_85) ;  /* 0x000000a000017945 */ /* 0x000fe40003800000 */
[----:B------:R-:W-:Y:S01]  /*32b0*/  FMUL R5, R5, R56 ;  /* 0x0000003805057220 */ /* 0x000fe20000400000 */
[----:B------:R-:W-:-:S03]  /*32c0*/  ISETP.GT.AND P3, PT, R3, RZ, P0 ;  /* 0x000000ff0300720c */ /* 0x000fc60000764270 */
[----:B------:R-:W-:-:S05]  /*32d0*/  FFMA R5, R52, R23, R5 ;  /* 0x0000001734057223 */ /* 0x000fca0000000005 */
[----:B------:R-:W-:-:S04]  /*32e0*/  F2FP.F16.F32.PACK_AB R5, RZ, R5 ;  /* 0x00000005ff05723e */ /* 0x000fc800000000ff */
[----:B0-----:R-:W-:Y:S01]  /*32f0*/  PRMT R14, R5, 0x7610, R14 ;  /* 0x00007610050e7816 */ /* 0x001fe2000000000e */
[----:B------:R-:W-:-:S05]  /*3300*/  @P2 IMAD.MOV.U32 R5, RZ, RZ, R9 ;  /* 0x000000ffff052224 */ /* 0x000fca00078e0009 */
[----:B------:R0:W-:Y:S01]  /*3310*/  @P2 STG.E.U16 desc[UR36][R4.64+0x70], R14 ;  /* 0x0000700e04002986 */ /* 0x0001e2000c101524 */
[----:B------:R-:W-:Y:S05]  /*3320*/  @!P3 BRA `(.L_x_86) ;  /* 0x000000000004b947 */ /* 0x000fea0003800000 */
[----:B------:R0:W5:Y:S02]  /*3330*/  LDG.E.LTC128B.U16 R24, desc[UR36][R6.64+0x72] ;  /* 0x0000722406187981 */ /* 0x000164000c1e1520 */
.L_x_86:
[----:B------:R-:W-:Y:S05]  /*3340*/  BSYNC B1 ;  /* 0x0000000000017941 */ /* 0x000fea0003800000 */
.L_x_85:
        /* <DEDUP_REMOVED lines=9> */
.L_x_88:
[----:B------:R-:W-:Y:S05]  /*33e0*/  BSYNC B1 ;  /* 0x0000000000017941 */ /* 0x000fea0003800000 */
.L_x_87:
[----:B-----5:R-:W-:Y:S01]  /*33f0*/  HADD2.F32 R5, -RZ, R24.H0_H0 ;  /* 0x20000018ff057230 */ /* 0x020fe20000004100 */
[----:B------:R-:W-:Y:S01]  /*3400*/  ISETP.GT.AND P0, PT, R3, 0x8, P0 ;  /* 0x000000080300780c */ /* 0x000fe20000704270 */
[----:B0-----:R-:W-:Y:S01]  /*3410*/  @P1 IMAD.MOV.U32 R4, RZ, RZ, R12 ;  /* 0x000000ffff041224 */ /* 0x001fe200078e000c */
[----:B------:R-:W-:Y:S02]  /*3420*/  BSSY B1, `(.L_x_89) ;  /* 0x0000009000017945 */ /* 0x000fe40003800000 */
[----:B------:R-:W-:-:S04]  /*3430*/  FMUL R5, R5, R56 ;  /* 0x0000003805057220 */ /* 0x000fc80000400000 */
[----:B------:R-:W-:-:S05]  /*3440*/  FFMA R5, R54, R23, R5 ;  /* 0x0000001736057223 */ /* 0x000fca0000000005 */
[----:B------:R-:W-:-:S04]  /*3450*/  F2FP.F16.F32.PACK_AB R5, RZ, R5 ;  /* 0x00000005ff05723e */ /* 0x000fc800000000ff */
[----:B-1-3--:R-:W-:Y:S01]  /*3460*/  PRMT R6, R5, 0x7610, R6 ;  /* 0x0000761005067816 */ /* 0x00afe20000000006 */
[----:B------:R-:W-:-:S05]  /*3470*/  @P1 IMAD.MOV.U32 R5, RZ, RZ, R13 ;  /* 0x000000ffff051224 */ /* 0x000fca00078e000d */
[----:B------:R0:W-:Y:S01]  /*3480*/  @P1 STG.E.U16 desc[UR36][R4.64+0x70], R6 ;  /* 0x0000700604001986 */ /* 0x0001e2000c101524 */
[----:B------:R-:W-:Y:S05]  /*3490*/  @!P0 BRA `(.L_x_90) ;  /* 0x0000000000048947 */ /* 0x000fea0003800000 */
[----:B------:R1:W5:Y:S02]  /*34a0*/  LDG.E.LTC128B.U16 R24, desc[UR36][R10.64+0x72] ;  /* 0x000072240a187981 */ /* 0x000364000c1e1520 */
.L_x_90:
[----:B------:R-:W-:Y:S05]  /*34b0*/  BSYNC B1 ;  /* 0x0000000000017941 */ /* 0x000fea0003800000 */
.L_x_89:
[----:B------:R-:W-:Y:S05]  /*34c0*/  @!P0 BRA `(.L_x_91) ;  /* 0x0000000800a88947 */ /* 0x000fea0003800000 */
[----:B-----5:R-:W-:-:S05]  /*34d0*/  HADD2.F32 R3, -RZ, R24.H0_H0 ;  /* 0x20000018ff037230 */ /* 0x020fca0000004100 */
[----:B0-----:R-:W-:-:S04]  /*34e0*/  FMUL R4, R3, R56 ;  /* 0x0000003803047220 */ /* 0x001fc80000400000 */
[----:B------:R-:W-:-:S05]  /*34f0*/  FFMA R4, R55, R23, R4 ;  /* 0x0000001737047223 */ /* 0x000fca0000000004 */
[----:B------:R-:W-:-:S05]  /*3500*/  F2FP.F16.F32.PACK_AB R4, RZ, R4 ;  /* 0x00000004ff04723e */ /* 0x000fca00000000ff */
[----:B------:R3:W-:Y:S01]  /*3510*/  STG.E.U16 desc[UR36][R12.64+0x72], R4 ;  /* 0x000072040c007986 */ /* 0x0007e2000c101524 */
[----:B------:R-:W-:Y:S05]  /*3520*/  BRA `(.L_x_91) ;  /* 0x0000000800907947 */ /* 0x000fea0003800000 */
.L_x_30:
[----:B------:R-:W-:Y:S01]  /*3530*/  ISETP.GT.AND P0, PT, R4, 0x1, PT ;  /* 0x000000010400780c */ /* 0x000fe20003f04270 */
[----:B------:R-:W-:Y:S01]  /*3540*/  ULDC.64 UR4, c[0x0][0x5c0] ;  /* 0x0001700000047ab9 */ /* 0x000fe20000000a00 */
[-C--:B------:R-:W-:Y:S01]  /*3550*/  FMUL R24, R24, R23.reuse ;  /* 0x0000001718187220 */ /* 0x080fe20000400000 */
[-C--:B------:R-:W-:Y:S01]  /*3560*/  FMUL R25, R25, R23.reuse ;  /* 0x0000001719197220 */ /* 0x080fe20000400000 */
[----:B------:R-:W-:Y:S01]  /*3570*/  ISETP.GT.AND P3, PT, R3, RZ, P0 ;  /* 0x000000ff0300720c */ /* 0x000fe20000764270 */
[-C--:B------:R-:W-:Y:S01]  /*3580*/  FMUL R26, R26, R23.reuse ;  /* 0x000000171a1a7220 */ /* 0x080fe20000400000 */
[----:B------:R-:W-:Y:S01]  /*3590*/  LEA R6, P4, R58, UR4, 0x1 ;  /* 0x000000043a067c11 */ /* 0x000fe2000f8808ff */
[-C--:B------:R-:W-:Y:S01]  /*35a0*/  FMUL R27, R27, R23.reuse ;  /* 0x000000171b1b7220 */ /* 0x080fe20000400000 */
[----:B------:R-:W-:Y:S01]  /*35b0*/  F2FP.F16.F32.PACK_AB R24, RZ, R24 ;  /* 0x00000018ff18723e */ /* 0x000fe200000000ff */
[-C--:B------:R-:W-:Y:S01]  /*35c0*/  FMUL R28, R28, R23.reuse ;  /* 0x000000171c1c7220 */ /* 0x080fe20000400000 */
[----:B------:R-:W-:Y:S01]  /*35d0*/  LEA.HI.X R7, R58, UR5, R75, 0x1, P4 ;  /* 0x000000053a077c11 */ /* 0x000fe2000a0f0c4b */
[----:B------:R-:W-:Y:S01]  /*35e0*/  FMUL R29, R29, R23 ;  /* 0x000000171d1d7220 */ /* 0x000fe20000400000 */
[----:B------:R-:W-:Y:S01]  /*35f0*/  F2FP.F16.F32.PACK_AB R25, RZ, R25 ;  /* 0x00000019ff19723e */ /* 0x000fe200000000ff */
[-C--:B------:R-:W-:Y:S01]  /*3600*/  FMUL R30, R30, R23.reuse ;  /* 0x000000171e1e7220 */ /* 0x080fe20000400000 */
[----:B------:R-:W-:Y:S01]  /*3610*/  SHF.L.U64.HI R67, R66, 0x4, R67 ;  /* 0x0000000442437819 */ /* 0x000fe20000010243 */
[----:B------:R-:W-:Y:S01]  /*3620*/  @P1 STG.E.U16 desc[UR36][R6.64], R24 ;  /* 0x0000001806001986 */ /* 0x000fe2000c101524 */
[----:B------:R-:W-:Y:S01]  /*3630*/  ISETP.GT.AND P1, PT, R4, 0x8, PT ;  /* 0x000000080400780c */ /* 0x000fe20003f24270 */
[-C--:B------:R-:W-:Y:S01]  /*3640*/  FMUL R31, R31, R23.reuse ;  /* 0x000000171f1f7220 */ /* 0x080fe20000400000 */
[C---:B------:R-:W-:Y:S01]  /*3650*/  ISETP.GT.AND P4, PT, R3.reuse, 0x8, P0 ;  /* 0x000000080300780c */ /* 0x040fe20000784270 */
[----:B------:R-:W-:Y:S01]  /*3660*/  @P3 STG.E.U16 desc[UR36][R6.64+0x2], R25 ;  /* 0x0000021906003986 */ /* 0x000fe2000c101524 */
[----:B------:R-:W-:Y:S01]  /*3670*/  LEA R8, P3, R66, R6, 0x4 ;  /* 0x0000000642087211 */ /* 0x000fe200078620ff */
[-C--:B------:R-:W-:Y:S01]  /*3680*/  FMUL R32, R32, R23.reuse ;  /* 0x0000001720207220 */ /* 0x080fe20000400000 */
[----:B------:R-:W-:Y:S01]  /*3690*/  ISETP.GT.AND P2, PT, R3, 0x8, P2 ;  /* 0x000000080300780c */ /* 0x000fe20001744270 */
[-C--:B------:R-:W-:Y:S01]  /*36a0*/  FMUL R33, R33, R23.reuse ;  /* 0x0000001721217220 */ /* 0x080fe20000400000 */
[----:B------:R-:W-:Y:S01]  /*36b0*/  ISETP.GT.AND P0, PT, R4, 0x9, PT ;  /* 0x000000090400780c */ /* 0x000fe20003f04270 */
[----:B------:R-:W-:Y:S01]  /*36c0*/  IMAD.X R9, R67, 0x1, R7, P3 ;  /* 0x0000000143097824 */ /* 0x000fe200018e0607 */
[C---:B------:R-:W-:Y:S01]  /*36d0*/  ISETP.GT.AND P5, PT, R3.reuse, RZ, P1 ;  /* 0x000000ff0300720c */ /* 0x040fe20000fa4270 */
[-C--:B------:R-:W-:Y:S01]  /*36e0*/  FMUL R34, R34, R23.reuse ;  /* 0x0000001722227220 */ /* 0x080fe20000400000 */
[----:B------:R-:W-:Y:S01]  /*36f0*/  ISETP.GT.AND P3, PT, R3, RZ, P0 ;  /* 0x000000ff0300720c */ /* 0x000fe20000764270 */
[-C--:B------:R-:W-:Y:S01]  /*3700*/  FMUL R35, R35, R23.reuse ;  /* 0x0000001723237220 */ /* 0x080fe20000400000 */
[----:B------:R-:W-:Y:S01]  /*3710*/  F2FP.F16.F32.PACK_AB R26, RZ, R26 ;  /* 0x0000001aff1a723e */ /* 0x000fe200000000ff */
[----:B------:R-:W-:Y:S01]  /*3720*/  FMUL R36, R36, R23 ;  /* 0x0000001724247220 */ /* 0x000fe20000400000 */
[----:B------:R-:W-:Y:S01]  /*3730*/  F2FP.F16.F32.PACK_AB R27, RZ, R27 ;  /* 0x0000001bff1b723e */ /* 0x000fe200000000ff */
[----:B------:R-:W-:Y:S01]  /*3740*/  FMUL R37, R37, R23 ;  /* 0x0000001725257220 */ /* 0x000fe20000400000 */
[----:B------:R-:W-:Y:S01]  /*3750*/  F2FP.F16.F32.PACK_AB R28, RZ, R28 ;  /* 0x0000001cff1c723e */ /* 0x000fe200000000ff */
[----:B------:R-:W-:Y:S01]  /*3760*/  @P2 STG.E.U16 desc[UR36][R8.64], R26 ;  /* 0x0000001a08002986 */ /* 0x000fe2000c101524 */
[----:B------:R-:W-:Y:S01]  /*3770*/  F2FP.F16.F32.PACK_AB R29, RZ, R29 ;  /* 0x0000001dff1d723e */ /* 0x000fe200000000ff */
[-C--:B------:R-:W-:Y:S01]  /*3780*/  FMUL R38, R38, R23.reuse ;  /* 0x0000001726267220 */ /* 0x080fe20000400000 */
[----:B------:R-:W-:Y:S01]  /*3790*/  ISETP.GT.AND P2, PT, R3, 0x8, P1 ;  /* 0x000000080300780c */ /* 0x000fe20000f44270 */
[----:B------:R-:W-:Y:S01]  /*37a0*/  @P4 STG.E.U16 desc[UR36][R8.64+0x2], R27 ;  /* 0x0000021b08004986 */ /* 0x000fe2000c101524 */
[----:B------:R-:W-:Y:S01]  /*37b0*/  ISETP.GT.AND P1, PT, R4, 0x10, PT ;  /* 0x000000100400780c */ /* 0x000fe20003f24270 */
[-C--:B------:R-:W-:Y:S01]  /*37c0*/  FMUL R39, R39, R23.reuse ;  /* 0x0000001727277220 */ /* 0x080fe20000400000 */
[----:B------:R-:W-:Y:S01]  /*37d0*/  F2FP.F16.F32.PACK_AB R30, RZ, R30 ;  /* 0x0000001eff1e723e */ /* 0x000fe200000000ff */
[----:B------:R-:W-:Y:S01]  /*37e0*/  @P5 STG.E.U16 desc[UR36][R6.64+0x10], R28 ;  /* 0x0000101c06005986 */ /* 0x000fe2000c101524 */
[C---:B------:R-:W-:Y:S01]  /*37f0*/  ISETP.GT.AND P4, PT, R3.reuse, RZ, P1 ;  /* 0x000000ff0300720c */ /* 0x040fe20000f84270 */
[----:B------:R-:W-:Y:S01]  /*3800*/  FMUL R40, R40, R23 ;  /* 0x0000001728287220 */ /* 0x000fe20000400000 */
[----:B------:R-:W-:Y:S01]  /*3810*/  F2FP.F16.F32.PACK_AB R31, RZ, R31 ;  /* 0x0000001fff1f723e */ /* 0x000fe200000000ff */
[----:B------:R-:W-:Y:S01]  /*3820*/  @P3 STG.E.U16 desc[UR36][R6.64+0x12], R29 ;  /* 0x0000121d06003986 */ /* 0x000fe2000c101524 */
[----:B------:R-:W-:Y:S01]  /*3830*/  ISETP.GT.AND P3, PT, R3, 0x8, P0 ;  /* 0x000000080300780c */ /* 0x000fe20000764270 */
[-C--:B------:R-:W-:Y:S01]  /*3840*/  FMUL R41, R41, R23.reuse ;  /* 0x0000001729297220 */ /* 0x080fe20000400000 */
[----:B------:R-:W-:Y:S01]  /*3850*/  ISETP.GT.AND P0, PT, R4, 0x11, PT ;  /* 0x000000110400780c */ /* 0x000fe20003f04270 */
[----:B------:R-:W-:Y:S01]  /*3860*/  @P2 STG.E.U16 desc[UR36][R8.64+0x10], R30 ;  /* 0x0000101e08002986 */ /* 0x000fe2000c101524 */
[----:B------:R-:W-:Y:S01]  /*3870*/  F2FP.F16.F32.PACK_AB R32, RZ, R32 ;  /* 0x00000020ff20723e */ /* 0x000fe200000000ff */
[-C--:B------:R-:W-:Y:S01]  /*3880*/  FMUL R42, R42, R23.reuse ;  /* 0x000000172a2a7220 */ /* 0x080fe20000400000 */
[----:B------:R-:W-:Y:S01]  /*3890*/  ISETP.GT.AND P5, PT, R3, RZ, P0 ;  /* 0x000000ff0300720c */ /* 0x000fe200007a4270 */
[-C--:B------:R-:W-:Y:S01]  /*38a0*/  FMUL R43, R43, R23.reuse ;  /* 0x000000172b2b7220 */ /* 0x080fe20000400000 */
[----:B------:R-:W-:Y:S01]  /*38b0*/  ISETP.GT.AND P2, PT, R3, 0x8, P1 ;  /* 0x000000080300780c */ /* 0x000fe20000f44270 */
[-C--:B------:R-:W-:Y:S01]  /*38c0*/  FMUL R44, R44, R23.reuse ;  /* 0x000000172c2c7220 */ /* 0x080fe20000400000 */
[----:B------:R-:W-:Y:S01]  /*38d0*/  ISETP.GT.AND P1, PT, R4, 0x18, PT ;  /* 0x000000180400780c */ /* 0x000fe20003f24270 */
[----:B------:R-:W-:Y:S01]  /*38e0*/  FMUL R45, R45, R23 ;  /* 0x000000172d2d7220 */ /* 0x000fe20000400000 */
[----:B------:R-:W-:Y:S01]  /*38f0*/  F2FP.F16.F32.PACK_AB R33, RZ, R33 ;  /* 0x00000021ff21723e */ /* 0x000fe200000000ff */
[----:B------:R-:W-:Y:S01]  /*3900*/  @P3 STG.E.U16 desc[UR36][R8.64+0x12], R31 ;  /* 0x0000121f08003986 */ /* 0x000fe2000c101524 */
[C---:B------:R-:W-:Y:S01]  /*3910*/  ISETP.GT.AND P3, PT, R3.reuse, 0x8, P0 ;  /* 0x000000080300780c */ /* 0x040fe20000764270 */
[-C--:B------:R-:W-:Y:S01]  /*3920*/  FMUL R46, R46, R23.reuse ;  /* 0x000000172e2e7220 */ /* 0x080fe20000400000 */
[----:B------:R-:W-:Y:S01]  /*3930*/  ISETP.GT.AND P0, PT, R4, 0x19, PT ;  /* 0x000000190400780c */ /* 0x000fe20003f04270 */
[----:B------:R-:W-:Y:S01]  /*3940*/  @P4 STG.E.U16 desc[UR36][R6.64+0x20], R32 ;  /* 0x0000202006004986 */ /* 0x000fe2000c101524 */
[----:B------:R-:W-:Y:S01]  /*3950*/  ISETP.GT.AND P4, PT, R3, RZ, P1 ;  /* 0x000000ff0300720c */ /* 0x000fe20000f84270 */
[-C--:B------:R-:W-:Y:S01]  /*3960*/  FMUL R47, R47, R23.reuse ;  /* 0x000000172f2f7220 */ /* 0x080fe20000400000 */
[----:B------:R-:W-:Y:S01]  /*3970*/  F2FP.F16.F32.PACK_AB R34, RZ, R34 ;  /* 0x00000022ff22723e */ /* 0x000fe200000000ff */
[----:B------:R-:W-:Y:S01]  /*3980*/  @P5 STG.E.U16 desc[UR36][R6.64+0x22], R33 ;  /* 0x0000222106005986 */ /* 0x000fe2000c101524 */
[----:B------:R-:W-:Y:S01]  /*3990*/  ISETP.GT.AND P5, PT, R3, RZ, P0 ;  /* 0x000000ff0300720c */ /* 0x000fe200007a4270 */
[----:B------:R-:W-:Y:S01]  /*39a0*/  FMUL R48, R48, R23 ;  /* 0x0000001730307220 */ /* 0x000fe20000400000 */
[----:B------:R-:W-:Y:S01]  /*39b0*/  F2FP.F16.F32.PACK_AB R35, RZ, R35 ;  /* 0x00000023ff23723e */ /* 0x000fe200000000ff */
[----:B------:R-:W-:Y:S01]  /*39c0*/  @P2 STG.E.U16 desc[UR36][R8.64+0x20], R34 ;  /* 0x0000202208002986 */ /* 0x000fe2000c101524 */
[----:B------:R-:W-:Y:S01]  /*39d0*/  F2FP.F16.F32.PACK_AB R36, RZ, R36 ;  /* 0x00000024ff24723e */ /* 0x000fe200000000ff */
[-C--:B------:R-:W-:Y:S01]  /*39e0*/  FMUL R49, R49, R23.reuse ;  /* 0x0000001731317220 */ /* 0x080fe20000400000 */
[C---:B------:R-:W-:Y:S01]  /*39f0*/  ISETP.GT.AND P2, PT, R3.reuse, 0x8, P1 ;  /* 0x000000080300780c */ /* 0x040fe20000f44270 */
[----:B------:R-:W-:Y:S01]  /*3a00*/  @P3 STG.E.U16 desc[UR36][R8.64+0x22], R35 ;  /* 0x0000222308003986 */ /* 0x000fe2000c101524 */
[----:B------:R-:W-:Y:S01]  /*3a10*/  ISETP.GT.AND P1, PT, R4, 0x20, PT ;  /* 0x000000200400780c */ /* 0x000fe20003f24270 */
[----:B------:R-:W-:Y:S01]  /*3a20*/  FMUL R50, R50, R23 ;  /* 0x0000001732327220 */ /* 0x000fe20000400000 */
[----:B------:R-:W-:Y:S01]  /*3a30*/  F2FP.F16.F32.PACK_AB R37, RZ, R37 ;  /* 0x00000025ff25723e */ /* 0x000fe200000000ff */
[----:B------:R-:W-:Y:S01]  /*3a40*/  @P4 STG.E.U16 desc[UR36][R6.64+0x30], R36 ;  /* 0x0000302406004986 */ /* 0x000fe2000c101524 */
[----:B------:R-:W-:Y:S01]  /*3a50*/  ISETP.GT.AND P3, PT, R3, 0x8, P0 ;  /* 0x000000080300780c */ /* 0x000fe20000764270 */
[-C--:B------:R-:W-:Y:S01]  /*3a60*/  FMUL R51, R51, R23.reuse ;  /* 0x0000001733337220 */ /* 0x080fe20000400000 */
[----:B------:R-:W-:Y:S01]  /*3a70*/  ISETP.GT.AND P0, PT, R4, 0x21, PT ;  /* 0x000000210400780c */ /* 0x000fe20003f04270 */
[----:B------:R-:W-:Y:S01]  /*3a80*/  @P5 STG.E.U16 desc[UR36][R6.64+0x32], R37 ;  /* 0x0000322506005986 */ /* 0x000fe2000c101524 */
        /* <DEDUP_REMOVED lines=10> */
[----:B------:R-:W-:-:S02]  /*3b30*/  F2FP.F16.F32.PACK_AB R41, RZ, R41 ;  /* 0x00000029ff29723e */ /* 0x000fc400000000ff */
[C---:B------:R-:W-:Y:S01]  /*3b40*/  ISETP.GT.AND P1, PT, R3.reuse, 0x8, P1 ;  /* 0x000000080300780c */ /* 0x040fe20000f24270 */
[----:B------:R-:W-:Y:S01]  /*3b50*/  @P3 STG.E.U16 desc[UR36][R8.64+0x32], R39 ;  /* 0x0000322708003986 */ /* 0x000fe2000c101524 */
[C---:B------:R-:W-:Y:S02]  /*3b60*/  ISETP.GT.AND P2, PT, R3.reuse, 0x8, P0 ;  /* 0x000000080300780c */ /* 0x040fe40000744270 */
[C---:B------:R-:W-:Y:S01]  /*3b70*/  ISETP.GT.AND P0, PT, R4.reuse, 0x29, PT ;  /* 0x000000290400780c */ /* 0x040fe20003f04270 */
[----:B------:R-:W-:Y:S01]  /*3b80*/  @P4 STG.E.U16 desc[UR36][R6.64+0x40], R40 ;  /* 0x0000402806004986 */ /* 0x000fe2000c101524 */
[----:B------:R-:W-:Y:S02]  /*3b90*/  ISETP.GT.AND P4, PT, R4, 0x28, PT ;  /* 0x000000280400780c */ /* 0x000fe40003f84270 */
[----:B------:R-:W-:Y:S01]  /*3ba0*/  F2FP.F16.F32.PACK_AB R42, RZ, R42 ;  /* 0x0000002aff2a723e */ /* 0x000fe200000000ff */
[----:B------:R-:W-:Y:S01]  /*3bb0*/  @P5 STG.E.U16 desc[UR36][R6.64+0x42], R41 ;  /* 0x0000422906005986 */ /* 0x000fe2000c101524 */
[----:B------:R-:W-:-:S02]  /*3bc0*/  ISETP.GT.AND P5, PT, R3, RZ, P4 ;  /* 0x000000ff0300720c */ /* 0x000fc400027a4270 */
[C---:B------:R-:W-:Y:S01]  /*3bd0*/  ISETP.GT.AND P3, PT, R3.reuse, RZ, P0 ;  /* 0x000000ff0300720c */ /* 0x040fe20000764270 */
[----:B------:R-:W-:Y:S01]  /*3be0*/  @P1 STG.E.U16 desc[UR36][R8.64+0x40], R42 ;  /* 0x0000402a08001986 */ /* 0x000fe2000c101524 */
[----:B------:R-:W-:Y:S02]  /*3bf0*/  F2FP.F16.F32.PACK_AB R43, RZ, R43 ;  /* 0x0000002bff2b723e */ /* 0x000fe400000000ff */
[----:B------:R-:W-:Y:S02]  /*3c00*/  F2FP.F16.F32.PACK_AB R44, RZ, R44 ;  /* 0x0000002cff2c723e */ /* 0x000fe400000000ff */
[C---:B------:R-:W-:Y:S01]  /*3c10*/  ISETP.GT.AND P4, PT, R3.reuse, 0x8, P4 ;  /* 0x000000080300780c */ /* 0x040fe20002784270 */
[----:B------:R-:W-:Y:S01]  /*3c20*/  @P2 STG.E.U16 desc[UR36][R8.64+0x42], R43 ;  /* 0x0000422b08002986 */ /* 0x000fe2000c101524 */
[----:B------:R-:W-:Y:S02]  /*3c30*/  F2FP.F16.F32.PACK_AB R45, RZ, R45 ;  /* 0x0000002dff2d723e */ /* 0x000fe400000000ff */
[----:B------:R-:W-:Y:S01]  /*3c40*/  ISETP.GT.AND P2, PT, R4, 0x31, PT ;  /* 0x000000310400780c */ /* 0x000fe20003f44270 */
[----:B------:R-:W-:Y:S01]  /*3c50*/  @P5 STG.E.U16 desc[UR36][R6.64+0x50], R44 ;  /* 0x0000502c06005986 */ /* 0x000fe2000c101524 */
[----:B------:R-:W-:-:S02]  /*3c60*/  ISETP.GT.AND P5, PT, R3, 0x8, P0 ;  /* 0x000000080300780c */ /* 0x000fc400007a4270 */
[C---:B------:R-:W-:Y:S01]  /*3c70*/  ISETP.GT.AND P1, PT, R4.reuse, 0x38, PT ;  /* 0x000000380400780c */ /* 0x040fe20003f24270 */
[----:B------:R-:W-:Y:S01]  /*3c80*/  @P3 STG.E.U16 desc[UR36][R6.64+0x52], R45 ;  /* 0x0000522d06003986 */ /* 0x000fe2000c101524 */
[C---:B------:R-:W-:Y:S02]  /*3c90*/  ISETP.GT.AND P3, PT, R4.reuse, 0x30, PT ;  /* 0x000000300400780c */ /* 0x040fe40003f64270 */
[----:B------:R-:W-:Y:S01]  /*3ca0*/  ISETP.GT.AND P0, PT, R4, 0x39, PT ;  /* 0x000000390400780c */ /* 0x000fe20003f04270 */
[----:B------:R-:W-:Y:S01]  /*3cb0*/  @P4 IMAD.MOV.U32 R4, RZ, RZ, R8 ;  /* 0x000000ffff044224 */ /* 0x000fe200078e0008 */
[----:B------:R-:W-:Y:S01]  /*3cc0*/  F2FP.F16.F32.PACK_AB R46, RZ, R46 ;  /* 0x0000002eff2e723e */ /* 0x000fe200000000ff */
[----:B------:R-:W-:Y:S01]  /*3cd0*/  @P4 IMAD.MOV.U32 R5, RZ, RZ, R9 ;  /* 0x000000ffff054224 */ /* 0x000fe200078e0009 */
[----:B------:R-:W-:Y:S02]  /*3ce0*/  F2FP.F16.F32.PACK_AB R47, RZ, R47 ;  /* 0x0000002fff2f723e */ /* 0x000fe400000000ff */
[----:B------:R-:W-:-:S02]  /*3cf0*/  F2FP.F16.F32.PACK_AB R48, RZ, R48 ;  /* 0x00000030ff30723e */ /* 0x000fc400000000ff */
[----:B------:R0:W-:Y:S01]  /*3d00*/  @P4 STG.E.U16 desc[UR36][R4.64+0x50], R46 ;  /* 0x0000502e04004986 */ /* 0x0001e2000c101524 */
[C---:B------:R-:W-:Y:S02]  /*3d10*/  ISETP.GT.AND P4, PT, R3.reuse, RZ, P2 ;  /* 0x000000ff0300720c */ /* 0x040fe40001784270 */
[----:B------:R-:W-:Y:S02]  /*3d20*/  F2FP.F16.F32.PACK_AB R49, RZ, R49 ;  /* 0x00000031ff31723e */ /* 0x000fe400000000ff */
[----:B------:R-:W-:Y:S02]  /*3d30*/  ISETP.GT.AND P2, PT, R3, 0x8, P2 ;  /* 0x000000080300780c */ /* 0x000fe40001744270 */
[----:B------:R-:W-:Y:S02]  /*3d40*/  F2FP.F16.F32.PACK_AB R50, RZ, R50 ;  /* 0x00000032ff32723e */ /* 0x000fe400000000ff */
[----:B------:R-:W-:Y:S02]  /*3d50*/  F2FP.F16.F32.PACK_AB R51, RZ, R51 ;  /* 0x00000033ff33723e */ /* 0x000fe400000000ff */
[----:B------:R-:W-:Y:S01]  /*3d60*/  F2FP.F16.F32.PACK_AB R52, RZ, R52 ;  /* 0x00000034ff34723e */ /* 0x000fe200000000ff */
[----:B0-----:R-:W-:Y:S01]  /*3d70*/  @P5 IMAD.MOV.U32 R4, RZ, RZ, R8 ;  /* 0x000000ffff045224 */ /* 0x001fe200078e0008 */
[----:B------:R-:W-:Y:S01]  /*3d80*/  F2FP.F16.F32.PACK_AB R53, RZ, R53 ;  /* 0x00000035ff35723e */ /* 0x000fe200000000ff */
[----:B------:R-:W-:Y:S01]  /*3d90*/  @P5 IMAD.MOV.U32 R5, RZ, RZ, R9 ;  /* 0x000000ffff055224 */ /* 0x000fe200078e0009 */
[----:B------:R-:W-:-:S02]  /*3da0*/  F2FP.F16.F32.PACK_AB R54, RZ, R54 ;  /* 0x00000036ff36723e */ /* 0x000fc400000000ff */
[----:B------:R-:W-:Y:S02]  /*3db0*/  F2FP.F16.F32.PACK_AB R55, RZ, R55 ;  /* 0x00000037ff37723e */ /* 0x000fe400000000ff */
[----:B------:R0:W-:Y:S01]  /*3dc0*/  @P5 STG.E.U16 desc[UR36][R4.64+0x52], R47 ;  /* 0x0000522f04005986 */ /* 0x0001e2000c101524 */
[C---:B------:R-:W-:Y:S02]  /*3dd0*/  ISETP.GT.AND P5, PT, R3.reuse, RZ, P3 ;  /* 0x000000ff0300720c */ /* 0x040fe40001fa4270 */
[----:B------:R-:W-:-:S11]  /*3de0*/  ISETP.GT.AND P3, PT, R3, 0x8, P3 ;  /* 0x000000080300780c */ /* 0x000fd60001f64270 */
[----:B0-----:R-:W-:Y:S02]  /*3df0*/  @P5 IMAD.MOV.U32 R4, RZ, RZ, R6 ;  /* 0x000000ffff045224 */ /* 0x001fe400078e0006 */
[----:B------:R-:W-:-:S05]  /*3e00*/  @P5 IMAD.MOV.U32 R5, RZ, RZ, R7 ;  /* 0x000000ffff055224 */ /* 0x000fca00078e0007 */
[----:B------:R0:W-:Y:S01]  /*3e10*/  @P5 STG.E.U16 desc[UR36][R4.64+0x60], R48 ;  /* 0x0000603004005986 */ /* 0x0001e2000c101524 */
[C---:B------:R-:W-:Y:S02]  /*3e20*/  ISETP.GT.AND P5, PT, R3.reuse, RZ, P0 ;  /* 0x000000ff0300720c */ /* 0x040fe400007a4270 */
[----:B------:R-:W-:Y:S01]  /*3e30*/  ISETP.GT.AND P0, PT, R3, 0x8, P0 ;  /* 0x000000080300780c */ /* 0x000fe20000704270 */
[----:B0-----:R-:W-:Y:S02]  /*3e40*/  @P4 IMAD.MOV.U32 R4, RZ, RZ, R6 ;  /* 0x000000ffff044224 */ /* 0x001fe400078e0006 */
[----:B------:R-:W-:-:S05]  /*3e50*/  @P4 IMAD.MOV.U32 R5, RZ, RZ, R7 ;  /* 0x000000ffff054224 */ /* 0x000fca00078e0007 */
[----:B------:R0:W-:Y:S01]  /*3e60*/  @P4 STG.E.U16 desc[UR36][R4.64+0x62], R49 ;  /* 0x0000623104004986 */ /* 0x0001e2000c101524 */
[C---:B------:R-:W-:Y:S02]  /*3e70*/  ISETP.GT.AND P4, PT, R3.reuse, RZ, P1 ;  /* 0x000000ff0300720c */ /* 0x040fe40000f84270 */
[----:B------:R-:W-:Y:S01]  /*3e80*/  ISETP.GT.AND P1, PT, R3, 0x8, P1 ;  /* 0x000000080300780c */ /* 0x000fe20000f24270 */
[----:B0-----:R-:W-:Y:S02]  /*3e90*/  @P3 IMAD.MOV.U32 R4, RZ, RZ, R8 ;  /* 0x000000ffff043224 */ /* 0x001fe400078e0008 */
[----:B------:R-:W-:-:S05]  /*3ea0*/  @P3 IMAD.MOV.U32 R5, RZ, RZ, R9 ;  /* 0x000000ffff053224 */ /* 0x000fca00078e0009 */
[----:B------:R0:W-:Y:S02]  /*3eb0*/  @P3 STG.E.U16 desc[UR36][R4.64+0x60], R50 ;  /* 0x0000603204003986 */ /* 0x0001e4000c101524 */
[----:B0-----:R-:W-:Y:S02]  /*3ec0*/  @P2 IMAD.MOV.U32 R4, RZ, RZ, R8 ;  /* 0x000000ffff042224 */ /* 0x001fe400078e0008 */
[----:B------:R-:W-:-:S05]  /*3ed0*/  @P2 IMAD.MOV.U32 R5, RZ, RZ, R9 ;  /* 0x000000ffff052224 */ /* 0x000fca00078e0009 */
[----:B------:R0:W-:Y:S02]  /*3ee0*/  @P2 STG.E.U16 desc[UR36][R4.64+0x62], R51 ;  /* 0x0000623304002986 */ /* 0x0001e4000c101524 */
[----:B0-----:R-:W-:Y:S02]  /*3ef0*/  @P4 IMAD.MOV.U32 R4, RZ, RZ, R6 ;  /* 0x000000ffff044224 */ /* 0x001fe400078e0006 */
[----:B------:R-:W-:-:S05]  /*3f00*/  @P4 IMAD.MOV.U32 R5, RZ, RZ, R7 ;  /* 0x000000ffff054224 */ /* 0x000fca00078e0007 */
[----:B------:R0:W-:Y:S04]  /*3f10*/  @P4 STG.E.U16 desc[UR36][R4.64+0x70], R52 ;  /* 0x0000703404004986 */ /* 0x0001e8000c101524 */
[----:B------:R1:W-:Y:S01]  /*3f20*/  @P5 STG.E.U16 desc[UR36][R6.64+0x72], R53 ;  /* 0x0000723506005986 */ /* 0x0003e2000c101524 */
[----:B0-----:R-:W-:Y:S02]  /*3f30*/  @P1 IMAD.MOV.U32 R4, RZ, RZ, R8 ;  /* 0x000000ffff041224 */ /* 0x001fe400078e0008 */
[----:B------:R-:W-:-:S05]  /*3f40*/  @P1 IMAD.MOV.U32 R5, RZ, RZ, R9 ;  /* 0x000000ffff051224 */ /* 0x000fca00078e0009 */
[----:B------:R1:W-:Y:S04]  /*3f50*/  @P1 STG.E.U16 desc[UR36][R4.64+0x70], R54 ;  /* 0x0000703604001986 */ /* 0x0003e8000c101524 */
[----:B------:R1:W-:Y:S02]  /*3f60*/  @P0 STG.E.U16 desc[UR36][R8.64+0x72], R55 ;  /* 0x0000723708000986 */ /* 0x0003e4000c101524 */
.L_x_91:
[----:B------:R-:W-:Y:S05]  /*3f70*/  BSYNC B0 ;  /* 0x0000000000007941 */ /* 0x000fea0003800000 */
.L_x_29:
[----:B------:R-:W-:Y:S01]  /*3f80*/  ULDC UR4, c[0x0][0xc] ;  /* 0x0000030000047ab9 */ /* 0x000fe20000000800 */
[----:B------:R-:W-:Y:S01]  /*3f90*/  ULDC UR5, c[0x0][0x10] ;  /* 0x0000040000057ab9 */ /* 0x000fe20000000800 */
[----:B------:R-:W0:Y:S01]  /*3fa0*/  LDC R3, c[0x0][0x14] ;  /* 0x00000500ff037b82 */ /* 0x000e220000000800 */
[----:B------:R-:W-:Y:S01]  /*3fb0*/  UIMAD.WIDE.U32 UR4, UR4, UR5, URZ ;  /* 0x00000005040472a5 */ /* 0x000fe2000f8e003f */
[----:B------:R-:W-:Y:S02]  /*3fc0*/  IMAD.MOV.U32 R59, RZ, RZ, -0x1 ;  /* 0xffffffffff3b7424 */ /* 0x000fe400078e00ff */
[----:B------:R-:W-:-:S03]  /*3fd0*/  IMAD.MOV.U32 R57, RZ, RZ, -0x1 ;  /* 0xffffffffff397424 */ /* 0x000fc600078e00ff */
[----:B0-----:R-:W-:-:S04]  /*3fe0*/  IMAD.WIDE.U32 R16, R3, UR4, R16 ;  /* 0x0000000403107c25 */ /* 0x001fc8000f8e0010 */
[----:B------:R-:W-:Y:S01]  /*3ff0*/  IMAD R3, R3, UR5, RZ ;  /* 0x0000000503037c24 */ /* 0x000fe2000f8e02ff */
[----:B------:R-:W-:Y:S02]  /*4000*/  ULDC.64 UR4, c[0x0][0x650] ;  /* 0x0001940000047ab9 */ /* 0x000fe40000000a00 */
[----:B------:R-:W-:Y:S01]  /*4010*/  ISETP.GE.U32.AND P0, PT, R16, UR4, PT ;  /* 0x0000000410007c0c */ /* 0x000fe2000bf06070 */
[--C-:B------:R-:W-:Y:S01]  /*4020*/  IMAD.IADD R17, R17, 0x1, R3.reuse ;  /* 0x0000000111117824 */ /* 0x100fe200078e0203 */
[----:B------:R-:W-:-:S04]  /*4030*/  PRMT R3, RZ, 0x7610, R3 ;  /* 0x00007610ff037816 */ /* 0x000fc80000000003 */
[----:B------:R-:W-:-:S13]  /*4040*/  ISETP.GE.U32.AND.EX P0, PT, R17, UR5, PT, P0 ;  /* 0x0000000511007c0c */ /* 0x000fda000bf06100 */
[----:B------:R-:W-:Y:S05]  /*4050*/  @P0 BRA `(.L_x_92) ;  /* 0x0000000400640947 */ /* 0x000fea0003800000 */
[----:B---3--:R-:W0:Y:S01]  /*4060*/  S2R R12, SR_CTAID.X ;  /* 0x00000000000c7919 */ /* 0x008e220000002500 */
[----:B-12-4-:R-:W1:Y:S01]  /*4070*/  LDC.64 R10, c[0x0][0x628] ;  /* 0x00018a00ff0a7b82 */ /* 0x016e620000000a00 */
[----:B------:R-:W-:Y:S01]  /*4080*/  ULDC UR4, c[0x0][0x150] ;  /* 0x0000540000047ab9 */ /* 0x000fe20000000800 */
[----:B------:R-:W-:Y:S01]  /*4090*/  IMAD.MOV.U32 R8, RZ, RZ, R16 ;  /* 0x000000ffff087224 */ /* 0x000fe200078e0010 */
[----:B-----5:R-:W2:Y:S01]  /*40a0*/  S2R R24, SR_CTAID.Y ;  /* 0x0000000000187919 */ /* 0x020ea20000002600 */
[----:B------:R-:W-:-:S04]  /*40b0*/  IMAD.MOV.U32 R9, RZ, RZ, R17 ;  /* 0x000000ffff097224 */ /* 0x000fc800078e0011 */
[----:B------:R-:W3:Y:S08]  /*40c0*/  LDC R21, c[0x0][0x144] ;  /* 0x00005100ff157b82 */ /* 0x000ef00000000800 */
[----:B------:R-:W4:Y:S08]  /*40d0*/  LDC R0, c[0x0][0x630] ;  /* 0x00018c00ff007b82 */ /* 0x000f300000000800 */
[----:B------:R-:W2:Y:S01]  /*40e0*/  LDC.64 R14, c[0x0][0x620] ;  /* 0x00018800ff0e7b82 */ /* 0x000ea20000000a00 */
[----:B-1----:R-:W-:-:S04]  /*40f0*/  ISETP.NE.U32.AND P0, PT, R10, RZ, PT ;  /* 0x000000ff0a00720c */ /* 0x002fc80003f05070 */
[----:B------:R-:W-:Y:S02]  /*4100*/  ISETP.NE.AND.EX P0, PT, R11, RZ, PT, P0 ;  /* 0x000000ff0b00720c */ /* 0x000fe40003f05300 */
[----:B0-----:R-:W-:-:S05]  /*4110*/  I2FP.F32.U32 R3, R12 ;  /* 0x0000000c00037245 */ /* 0x001fca0000201000 */
[----:B------:R-:W-:-:S04]  /*4120*/  FMUL R3, R3, UR4 ;  /* 0x0000000403037c20 */ /* 0x000fc80008400000 */
[----:B------:R0:W1:Y:S02]  /*4130*/  F2I.U32.TRUNC.NTZ R20, R3 ;  /* 0x0000000300147305 */ /* 0x000064000020f000 */
[----:B---34-:R-:W-:Y:S05]  /*4140*/  @!P0 BRA `(.L_x_93) ;  /* 0x0000000000288947 */ /* 0x018fea0003800000 */
[----:B0-----:R-:W0:Y:S02]  /*4150*/  LDC R3, c[0x0][0x634] ;  /* 0x00018d00ff037b82 */ /* 0x001e240000000800 */
        /* <DEDUP_REMOVED lines=9> */
.L_x_93:
[----:B------:R-:W3:Y:S01]  /*41f0*/  LDC.64 R28, c[0x0][0x640] ;  /* 0x00019000ff1c7b82 */ /* 0x000ee20000000a00 */
[-CC-:B------:R-:W-:Y:S01]  /*4200*/  SHF.R.U64 R57, R8, R0.reuse, R9.reuse ;  /* 0x0000000008397219 */ /* 0x180fe20000001209 */
[----:B-1----:R-:W-:Y:S01]  /*4210*/  IMAD.MOV R20, RZ, RZ, -R20 ;  /* 0x000000ffff147224 */ /* 0x002fe200078e0a14 */
[----:B------:R-:W-:Y:S01]  /*4220*/  SHF.R.U32.HI R0, RZ, R0, R9 ;  /* 0x00000000ff007219 */ /* 0x000fe20000011609 */
[----:B------:R-:W-:Y:S01]  /*4230*/  ULDC UR4, c[0x0][0x154] ;  /* 0x0000550000047ab9 */ /* 0x000fe20000000800 */
[----:B0-----:R-:W-:Y:S01]  /*4240*/  IADD3 R3, P0, RZ, -R57, RZ ;  /* 0x80000039ff037210 */ /* 0x001fe20007f1e0ff */
[----:B------:R-:W-:Y:S02]  /*4250*/  IMAD R21, R21, R20, R12 ;  /* 0x0000001415157224 */ /* 0x000fe400078e020c */
[----:B------:R-:W0:Y:S01]  /*4260*/  LDC R6, c[0x0][0x618] ;  /* 0x00018600ff067b82 */ /* 0x000e220000000800 */
[----:B------:R-:W-:Y:S02]  /*4270*/  IMAD.MOV.U32 R7, RZ, RZ, 0x1 ;  /* 0x00000001ff077424 */ /* 0x000fe400078e00ff */
[----:B------:R-:W-:-:S04]  /*4280*/  IMAD.X R5, RZ, RZ, ~R0, P0 ;  /* 0x000000ffff057224 */ /* 0x000fc800000e0e00 */
[-C--:B--2---:R-:W-:Y:S01]  /*4290*/  IMAD R0, R5, R14.reuse, RZ ;  /* 0x0000000e05007224 */ /* 0x084fe200078e02ff */
[----:B------:R-:W1:Y:S01]  /*42a0*/  LDC R8, c[0x0][0x608] ;  /* 0x00018200ff087b82 */ /* 0x000e620000000800 */
[----:B------:R-:W-:-:S04]  /*42b0*/  IMAD.WIDE.U32 R4, R3, R14, R16 ;  /* 0x0000000e03047225 */ /* 0x000fc800078e0010 */
[----:B------:R-:W-:Y:S01]  /*42c0*/  IMAD R3, R3, R15, R0 ;  /* 0x0000000f03037224 */ /* 0x000fe200078e0200 */
[----:B------:R-:W-:Y:S02]  /*42d0*/  I2FP.F32.U32 R0, R24 ;  /* 0x0000001800007245 */ /* 0x000fe40000201000 */
[----:B------:R-:W2:Y:S01]  /*42e0*/  LDC R26, c[0x0][0x658] ;  /* 0x00019600ff1a7b82 */ /* 0x000ea20000000800 */
[----:B------:R-:W-:Y:S01]  /*42f0*/  IMAD.IADD R3, R5, 0x1, R3 ;  /* 0x0000000105037824 */ /* 0x000fe200078e0203 */
[----:B---3--:R-:W-:Y:S01]  /*4300*/  ISETP.NE.U32.AND P0, PT, R28, RZ, PT ;  /* 0x000000ff1c00720c */ /* 0x008fe20003f05070 */
[----:B------:R-:W-:Y:S01]  /*4310*/  FMUL R0, R0, UR4 ;  /* 0x0000000400007c20 */ /* 0x000fe20008400000 */
[----:B------:R-:W-:Y:S02]  /*4320*/  IMAD.MOV.U32 R5, RZ, RZ, -0x1 ;  /* 0xffffffffff057424 */ /* 0x000fe400078e00ff */
[----:B------:R-:W-:Y:S01]  /*4330*/  ISETP.NE.AND.EX P0, PT, R29, RZ, PT, P0 ;  /* 0x000000ff1d00720c */ /* 0x000fe20003f05300 */
[----:B------:R3:W4:Y:S01]  /*4340*/  F2I.U32.TRUNC.NTZ R13, R0 ;  /* 0x00000000000d7305 */ /* 0x000722000020f000 */
[----:B------:R-:W3:Y:S01]  /*4350*/  LDC R15, c[0x0][0x148] ;  /* 0x00005200ff0f7b82 */ /* 0x000ee20000000800 */
[----:B0-----:R-:W-:-:S02]  /*4360*/  SHF.R.U64 R12, R4, R6, R3 ;  /* 0x00000006040c7219 */ /* 0x001fc40000001203 */
[----:B------:R-:W-:-:S05]  /*4370*/  SHF.R.U32.HI R3, RZ, R6, R3 ;  /* 0x00000006ff037219 */ /* 0x000fca0000011603 */
[----:B------:R-:W0:Y:S01]  /*4380*/  LDC R20, c[0x0][0x600] ;  /* 0x00018000ff147b82 */ /* 0x000e220000000800 */
[-CC-:B-1----:R-:W-:Y:S02]  /*4390*/  SHF.R.U64 R10, R12, R8.reuse, R3.reuse ;  /* 0x000000080c0a7219 */ /* 0x182fe40000001203 */
[----:B------:R-:W-:-:S05]  /*43a0*/  SHF.R.U32.HI R3, RZ, R8, R3 ;  /* 0x00000008ff037219 */ /* 0x000fca0000011603 */
[----:B------:R-:W1:Y:S01]  /*43b0*/  LDC R27, c[0x0][0x648] ;  /* 0x00019200ff1b7b82 */ /* 0x000e620000000800 */
[-C--:B--2---:R-:W-:Y:S02]  /*43c0*/  SHF.L.U32 R4, R5, R26.reuse, RZ ;  /* 0x0000001a05047219 */ /* 0x084fe400000006ff */
[-CC-:B------:R-:W-:Y:S02]  /*43d0*/  SHF.R.U64 R14, R10, R26.reuse, R3.reuse ;  /* 0x0000001a0a0e7219 */ /* 0x180fe40000001203 */
[----:B------:R-:W-:Y:S02]  /*43e0*/  SHF.R.U32.HI R5, RZ, R26, R3 ;  /* 0x0000001aff057219 */ /* 0x000fe40000011603 */
[----:B------:R-:W-:Y:S01]  /*43f0*/  LOP3.LUT R25, RZ, R4, RZ, 0x33, !PT ;  /* 0x00000004ff197212 */ /* 0x000fe200078e33ff */
[----:B------:R-:W2:Y:S01]  /*4400*/  LDC R30, c[0x0][0x638] ;  /* 0x00018e00ff1e7b82 */ /* 0x000ea20000000800 */
[----:B------:R-:W-:Y:S01]  /*4410*/  SHF.L.U32 R26, R7, R26, RZ ;  /* 0x0000001a071a7219 */ /* 0x000fe200000006ff */
[----:B------:R-:W-:-:S06]  /*4420*/  IMAD.MOV.U32 R4, RZ, RZ, R14 ;  /* 0x000000ffff047224 */ /* 0x000fcc00078e000e */
[----:B------:R-:W0:Y:S01]  /*4430*/  LDC R31, c[0x0][0x610] ;  /* 0x00018400ff1f7b82 */ /* 0x000e220000000800 */
[----:B----4-:R-:W-:Y:S05]  /*4440*/  @!P0 BRA `(.L_x_94) ;  /* 0x0000000000288947 */ /* 0x010fea0003800000 */
[----:B------:R-:W4:Y:S02]  /*4450*/  LDC R3, c[0x0][0x64c] ;  /* 0x00019300ff037b82 */ /* 0x000f240000000800 */
[----:B----4-:R-:W-:-:S05]  /*4460*/  IADD3 R3, P0, R14, R3, RZ ;  /* 0x000000030e037210 */ /* 0x010fca0007f1e0ff */
        /* <DEDUP_REMOVED lines=8> */
.L_x_94:
[----:B------:R-:W-:Y:S01]  /*44f0*/  ISETP.NE.AND P0, PT, R2, 0x1, PT ;  /* 0x000000010200780c */ /* 0x000fe20003f05270 */
[----:B0-----:R-:W-:Y:S01]  /*4500*/  VIADD R7, R20, 0xffffffff ;  /* 0xffffffff14077836 */ /* 0x001fe20000000000 */
[----:B-1-3--:R-:W-:Y:S01]  /*4510*/  SHF.R.U64 R0, R4, R27, R5 ;  /* 0x0000001b04007219 */ /* 0x00afe20000001205 */
[----:B------:R-:W-:Y:S01]  /*4520*/  IMAD.MOV R13, RZ, RZ, -R13 ;  /* 0x000000ffff0d7224 */ /* 0x000fe200078e0a0d */
[----:B------:R-:W-:Y:S01]  /*4530*/  LOP3.LUT R5, R10, R25, RZ, 0xc0, !PT ;  /* 0x000000190a057212 */ /* 0x000fe200078ec0ff */
[----:B------:R-:W-:Y:S01]  /*4540*/  IMAD.MOV.U32 R4, RZ, RZ, 0x1 ;  /* 0x00000001ff047424 */ /* 0x000fe200078e00ff */
[----:B------:R-:W-:Y:S01]  /*4550*/  LOP3.LUT R12, R12, R7, RZ, 0xc0, !PT ;  /* 0x000000070c0c7212 */ /* 0x000fe200078ec0ff */
[----:B------:R-:W-:Y:S02]  /*4560*/  IMAD.MOV R3, RZ, RZ, -R0 ;  /* 0x000000ffff037224 */ /* 0x000fe400078e0a00 */
[----:B------:R-:W-:Y:S02]  /*4570*/  IMAD R0, R26, R0, R5 ;  /* 0x000000001a007224 */ /* 0x000fe400078e0205 */
[----:B--2---:R-:W-:-:S02]  /*4580*/  IMAD R3, R3, R30, R14 ;  /* 0x0000001e03037224 */ /* 0x004fc400078e020e */
[----:B------:R-:W-:Y:S02]  /*4590*/  @P0 IMAD R21, R15, R13, R24 ;  /* 0x0000000d0f150224 */ /* 0x000fe400078e0218 */
[----:B------:R-:W-:Y:S01]  /*45a0*/  IMAD R5, R3, R20, R12 ;  /* 0x0000001403057224 */ /* 0x000fe200078e020c */
[----:B------:R-:W-:Y:S01]  /*45b0*/  PRMT R3, R4, 0x7610, R3 ;  /* 0x0000761004037816 */ /* 0x000fe20000000003 */
[----:B------:R-:W-:-:S05]  /*45c0*/  IMAD R0, R0, R31, R21 ;  /* 0x0000001f00007224 */ /* 0x000fca00078e0215 */
[----:B------:R-:W-:Y:S02]  /*45d0*/  SEL R59, R5, R0, !P0 ;  /* 0x00000000053b7207 */ /* 0x000fe40004000000 */
[----:B------:R-:W-:-:S07]  /*45e0*/  SEL R0, R0, R5, !P0 ;  /* 0x0000000500007207 */ /* 0x000fce0004000000 */
.L_x_92:
[----:B------:R-:W-:Y:S01]  /*45f0*/  LOP3.LUT P0, RZ, R3, 0xff, RZ, 0xc0, !PT ;  /* 0x000000ff03ff7812 */ /* 0x000fe2000780c0ff */
[----:B------:R-:W-:-:S12]  /*4600*/  IMAD.MOV.U32 R58, RZ, RZ, R0 ;  /* 0x000000ffff3a7224 */ /* 0x000fd800078e0000 */
[----:B------:R-:W-:Y:S05]  /*4610*/  @P0 BRA `(.L_x_95) ;  /* 0xffffffc800c00947 */ /* 0x000fea000383ffff */
[----:B------:R-:W-:Y:S05]  /*4620*/  EXIT ;  /* 0x000000000000794d */ /* 0x000fea0003800000 */
.L_x_4:
[----:B0-----:R-:W-:Y:S01]  /*4630*/  ULDC.64 UR4, c[0x0][0x650] ;  /* 0x0001940000047ab9 */ /* 0x001fe20000000a00 */
        /* <DEDUP_REMOVED lines=25> */
.L_x_97:
[--C-:B------:R-:W-:Y:S01]  /*47d0*/  SHF.R.U64 R12, R10, R14, R11.reuse ;  /* 0x0000000e0a0c7219 */ /* 0x100fe2000000120b */
[----:B------:R-:W0:Y:S01]  /*47e0*/  LDC R22, c[0x0][0x618] ;  /* 0x00018600ff167b82 */ /* 0x000e220000000800 */
[----:B------:R-:W-:Y:S01]  /*47f0*/  I2FP.F32.U32 R6, R4 ;  /* 0x0000000400067245 */ /* 0x000fe20000201000 */
[----:B------:R-:W-:Y:S01]  /*4800*/  ULDC UR4, c[0x0][0x150] ;  /* 0x0000540000047ab9 */ /* 0x000fe20000000800 */
[----:B------:R-:W-:Y:S02]  /*4810*/  SHF.R.U32.HI R5, RZ, R14, R11 ;  /* 0x0000000eff057219 */ /* 0x000fe4000001160b */
[----:B------:R-:W-:Y:S01]  /*4820*/  IADD3 R9, P0, RZ, -R12, RZ ;  /* 0x8000000cff097210 */ /* 0x000fe20007f1e0ff */
[----:B------:R-:W-:Y:S01]  /*4830*/  FMUL R11, R6, UR4 ;  /* 0x00000004060b7c20 */ /* 0x000fe20008400000 */
[----:B------:R-:W-:Y:S01]  /*4840*/  ULDC UR4, c[0x0][0x154] ;  /* 0x0000550000047ab9 */ /* 0x000fe20000000800 */
[----:B------:R-:W1:Y:S02]  /*4850*/  LDC.64 R24, c[0x0][0x640] ;  /* 0x00019000ff187b82 */ /* 0x000e640000000a00 */
[----:B------:R-:W-:-:S02]  /*4860*/  IMAD.X R5, RZ, RZ, ~R5, P0 ;  /* 0x000000ffff057224 */ /* 0x000fc400000e0e05 */
[----:B------:R-:W2:Y:S01]  /*4870*/  F2I.U32.TRUNC.NTZ R11, R11 ;  /* 0x0000000b000b7305 */ /* 0x000ea2000020f000 */
[----:B------:R-:W-:-:S03]  /*4880*/  IMAD.WIDE.U32 R6, R9, R20, R16 ;  /* 0x0000001409067225 */ /* 0x000fc600078e0010 */
[----:B------:R-:W3:Y:S01]  /*4890*/  LDC R13, c[0x0][0x144] ;  /* 0x00005100ff0d7b82 */ /* 0x000ee20000000800 */
[----:B------:R-:W-:-:S04]  /*48a0*/  IMAD R8, R5, R20, RZ ;  /* 0x0000001405087224 */ /* 0x000fc800078e02ff */
[----:B------:R-:W-:Y:S02]  /*48b0*/  IMAD R5, R9, R21, R8 ;  /* 0x0000001509057224 */ /* 0x000fe400078e0208 */
[----:B------:R-:W-:Y:S01]  /*48c0*/  IMAD.MOV.U32 R8, RZ, RZ, -0x1 ;  /* 0xffffffffff087424 */ /* 0x000fe200078e00ff */
[----:B------:R-:W4:Y:S01]  /*48d0*/  LDC R14, c[0x0][0x608] ;  /* 0x00018200ff0e7b82 */ /* 0x000f220000000800 */
[----:B------:R-:W-:Y:S01]  /*48e0*/  IMAD.IADD R5, R7, 0x1, R5 ;  /* 0x0000000107057824 */ /* 0x000fe200078e0205 */
[----:B------:R-:W-:-:S04]  /*48f0*/  I2FP.F32.U32 R7, R3 ;  /* 0x0000000300077245 */ /* 0x000fc80000201000 */
[-C--:B0-----:R-:W-:Y:S01]  /*4900*/  SHF.R.U64 R10, R6, R22.reuse, R5 ;  /* 0x00000016060a7219 */ /* 0x081fe20000001205 */
[----:B--2---:R-:W-:Y:S01]  /*4910*/  IMAD.MOV R6, RZ, RZ, -R11 ;  /* 0x000000ffff067224 */ /* 0x004fe200078e0a0b */
[----:B------:R-:W0:Y:S01]  /*4920*/  LDC R9, c[0x0][0x658] ;  /* 0x00019600ff097b82 */ /* 0x000e220000000800 */
[----:B-1----:R-:W-:Y:S01]  /*4930*/  ISETP.NE.U32.AND P0, PT, R24, RZ, PT ;  /* 0x000000ff1800720c */ /* 0x002fe20003f05070 */
[----:B------:R-:W-:Y:S01]  /*4940*/  FMUL R7, R7, UR4 ;  /* 0x0000000407077c20 */ /* 0x000fe20008400000 */
[----:B------:R-:W-:Y:S02]  /*4950*/  SHF.R.U32.HI R5, RZ, R22, R5 ;  /* 0x00000016ff057219 */ /* 0x000fe40000011605 */
[----:B------:R-:W-:-:S03]  /*4960*/  ISETP.NE.AND.EX P0, PT, R25, RZ, PT, P0 ;  /* 0x000000ff1900720c */ /* 0x000fc60003f05300 */
[----:B------:R-:W1:Y:S01]  /*4970*/  LDC R20, c[0x0][0x148] ;  /* 0x00005200ff147b82 */ /* 0x000e620000000800 */
[----:B---3--:R-:W-:Y:S02]  /*4980*/  IMAD R23, R13, R6, R4 ;  /* 0x000000060d177224 */ /* 0x008fe400078e0204 */
[----:B------:R-:W-:-:S05]  /*4990*/  IMAD.MOV.U32 R6, RZ, RZ, 0x1 ;  /* 0x00000001ff067424 */ /* 0x000fca00078e00ff */
[----:B------:R-:W2:Y:S01]  /*49a0*/  LDC R21, c[0x0][0x600] ;  /* 0x00018000ff157b82 */ /* 0x000ea20000000800 */
[-CC-:B----4-:R-:W-:Y:S02]  /*49b0*/  SHF.R.U64 R13, R10, R14.reuse, R5.reuse ;  /* 0x0000000e0a0d7219 */ /* 0x190fe40000001205 */
[----:B------:R-:W-:Y:S02]  /*49c0*/  SHF.R.U32.HI R4, RZ, R14, R5 ;  /* 0x0000000eff047219 */ /* 0x000fe40000011605 */
[----:B------:R3:W4:Y:S03]  /*49d0*/  F2I.U32.TRUNC.NTZ R14, R7 ;  /* 0x00000007000e7305 */ /* 0x000726000020f000 */
[----:B------:R-:W1:Y:S01]  /*49e0*/  LDC R26, c[0x0][0x648] ;  /* 0x00019200ff1a7b82 */ /* 0x000e620000000800 */
[-C--:B0-----:R-:W-:Y:S02]  /*49f0*/  SHF.R.U64 R15, R13, R9.reuse, R4 ;  /* 0x000000090d0f7219 */ /* 0x081fe40000001204 */
[----:B------:R-:W-:-:S02]  /*4a00*/  SHF.L.U32 R8, R8, R9, RZ ;  /* 0x0000000908087219 */ /* 0x000fc400000006ff */
[-C--:B------:R-:W-:Y:S01]  /*4a10*/  SHF.R.U32.HI R5, RZ, R9.reuse, R4 ;  /* 0x00000009ff057219 */ /* 0x080fe20000011604 */
[----:B------:R-:W-:Y:S01]  /*4a20*/  IMAD.MOV.U32 R4, RZ, RZ, R15 ;  /* 0x000000ffff047224 */ /* 0x000fe200078e000f */
[----:B------:R-:W-:Y:S01]  /*4a30*/  SHF.L.U32 R22, R6, R9, RZ ;  /* 0x0000000906167219 */ /* 0x000fe200000006ff */
[----:B------:R-:W0:Y:S01]  /*4a40*/  LDC R27, c[0x0][0x638] ;  /* 0x00018e00ff1b7b82 */ /* 0x000e220000000800 */
[----:B------:R-:W-:-:S07]  /*4a50*/  LOP3.LUT R28, RZ, R8, RZ, 0x33, !PT ;  /* 0x00000008ff1c7212 */ /* 0x000fce00078e33ff */
        /* <DEDUP_REMOVED lines=12> */
.L_x_98:
[----:B------:R-:W-:Y:S01]  /*4b20*/  ISETP.NE.AND P0, PT, R2, 0x1, PT ;  /* 0x000000010200780c */ /* 0x000fe20003f05270 */
[----:B--2---:R-:W-:Y:S01]  /*4b30*/  VIADD R7, R21, 0xffffffff ;  /* 0xffffffff15077836 */ /* 0x004fe20000000000 */
[----:B-1----:R-:W-:Y:S01]  /*4b40*/  SHF.R.U64 R5, R4, R26, R5 ;  /* 0x0000001a04057219 */ /* 0x002fe20000001205 */
[----:B------:R-:W-:Y:S01]  /*4b50*/  IMAD.MOV R14, RZ, RZ, -R14 ;  /* 0x000000ffff0e7224 */ /* 0x000fe200078e0a0e */
[----:B------:R-:W-:Y:S01]  /*4b60*/  LOP3.LUT R4, R13, R28, RZ, 0xc0, !PT ;  /* 0x0000001c0d047212 */ /* 0x000fe200078ec0ff */
[----:B------:R-:W-:Y:S01]  /*4b70*/  IMAD.MOV.U32 R8, RZ, RZ, R12 ;  /* 0x000000ffff087224 */ /* 0x000fe200078e000c */
[----:B------:R-:W-:Y:S01]  /*4b80*/  LOP3.LUT R10, R10, R7, RZ, 0xc0, !PT ;  /* 0x000000070a0a7212 */ /* 0x000fe200078ec0ff */
[----:B------:R-:W-:Y:S02]  /*4b90*/  IMAD.MOV R6, RZ, RZ, -R5 ;  /* 0x000000ffff067224 */ /* 0x000fe400078e0a05 */
[----:B------:R-:W-:-:S04]  /*4ba0*/  IMAD R4, R22, R5, R4 ;  /* 0x0000000516047224 */ /* 0x000fc800078e0204 */
[----:B------:R-:W-:Y:S02]  /*4bb0*/  @P0 IMAD R23, R20, R14, R3 ;  /* 0x0000000e14170224 */ /* 0x000fe400078e0203 */
[----:B0-----:R-:W-:Y:S02]  /*4bc0*/  IMAD R3, R6, R27, R15 ;  /* 0x0000001b06037224 */ /* 0x001fe400078e020f */
[----:B------:R-:W-:Y:S02]  /*4bd0*/  IMAD R7, R4, R29, R23 ;  /* 0x0000001d04077224 */ /* 0x000fe400078e0217 */
[----:B------:R-:W-:Y:S02]  /*4be0*/  IMAD R4, R3, R21, R10 ;  /* 0x0000001503047224 */ /* 0x000fe400078e020a */
[----:B------:R-:W-:-:S03]  /*4bf0*/  IMAD.MOV.U32 R6, RZ, RZ, 0x1 ;  /* 0x00000001ff067424 */ /* 0x000fc600078e00ff */
[----:B------:R-:W-:Y:S02]  /*4c00*/  SEL R9, R4, R7, !P0 ;  /* 0x0000000704097207 */ /* 0x000fe40004000000 */
[----:B------:R-:W-:-:S07]  /*4c10*/  SEL R7, R7, R4, !P0 ;  /* 0x0000000407077207 */ /* 0x000fce0004000000 */
.L_x_96:
[----:B------:R-:W-:-:S08]  /*4c20*/  NOP ;  /* 0x0000000000007918 */ /* 0x000fd00000000000 */
[----:B------:R-:W0:-:S00]  /*4c30*/  USETMAXREG.DEALLOC.CTAPOOL 0x28 ;  /* 0x00000028000079c8 */ /* 0x000e0000080e0500 */
[----:B0-----:R-:W-:-:S13]  /*4c40*/  ISETP.NE.AND P0, PT, R0, RZ, PT ;  /* 0x000000ff0000720c */ /* 0x001fda0003f05270 */
[----:B------:R-:W-:Y:S05]  /*4c50*/  @P0 EXIT ;  /* 0x000000000000094d */ /* 0x000fea0003800000 */
[----:B------:R-:W-:Y:S01]  /*4c60*/  LOP3.LUT P0, RZ, R6, 0xff, RZ, 0xc0, !PT ;  /* 0x000000ff06ff7812 */ /* 0x000fe2000780c0ff */
[----:B------:R-:W-:Y:S02]  /*4c70*/  IMAD.MOV.U32 R0, RZ, RZ, 0x1 ;  /* 0x00000001ff007424 */ /* 0x000fe400078e00ff */
[----:B------:R-:W-:-:S10]  /*4c80*/  IMAD.MOV.U32 R12, RZ, RZ, RZ ;  /* 0x000000ffff0c7224 */ /* 0x000fd400078e00ff */
[----:B------:R-:W-:Y:S05]  /*4c90*/  @!P0 BRA `(.L_x_99) ;  /* 0x0000000c00308947 */ /* 0x000fea0003800000 */
[----:B------:R-:W0:Y:S01]  /*4ca0*/  LDC R0, c[0x0][0x28c] ;  /* 0x0000a300ff007b82 */ /* 0x000e220000000800 */
[----:B------:R-:W-:Y:S01]  /*4cb0*/  ULDC UR5, c[0x0][0x600] ;  /* 0x0001800000057ab9 */ /* 0x000fe20000000800 */
[----:B------:R-:W-:Y:S01]  /*4cc0*/  ULDC UR4, c[0x0][0xc] ;  /* 0x0000030000047ab9 */ /* 0x000fe20000000800 */
[----:B------:R-:W-:Y:S01]  /*4cd0*/  UIADD3 UR16, UR5, -0x1, URZ ;  /* 0xffffffff05107890 */ /* 0x000fe2000fffe03f */
[C---:B------:R-:W-:Y:S01]  /*4ce0*/  LOP3.LUT P2, RZ, R18.reuse, 0x7f, RZ, 0xc0, !PT ;  /* 0x0000007f12ff7812 */ /* 0x040fe2000784c0ff */
[----:B------:R-:W-:Y:S01]  /*4cf0*/  ULDC UR6, c[0x0][0x658] ;  /* 0x0001960000067ab9 */ /* 0x000fe20000000800 */
[----:B------:R-:W-:Y:S01]  /*4d00*/  ULDC UR5, c[0x0][0x10] ;  /* 0x0000040000057ab9 */ /* 0x000fe20000000800 */
[----:B------:R-:W-:Y:S01]  /*4d10*/  UMOV UR7, 0xffffffff ;  /* 0xffffffff00077882 */ /* 0x000fe20000000000 */
[----:B------:R-:W-:Y:S01]  /*4d20*/  UMOV UR8, 0x1 ;  /* 0x0000000100087882 */ /* 0x000fe20000000000 */
[----:B------:R-:W-:Y:S01]  /*4d30*/  UIMAD.WIDE.U32 UR4, UR4, UR5, URZ ;  /* 0x00000005040472a5 */ /* 0x000fe2000f8e003f */
[----:B------:R-:W-:Y:S01]  /*4d40*/  LOP3.LUT P0, RZ, R18, 0x1f, RZ, 0xc0, !PT ;  /* 0x0000001f12ff7812 */ /* 0x000fe2000780c0ff */
[----:B------:R-:W-:Y:S01]  /*4d50*/  USHF.L.U32 UR7, UR7, UR6, URZ ;  /* 0x0000000607077299 */ /* 0x000fe2000800063f */
[----:B------:R-:W-:Y:S01]  /*4d60*/  BSSY B0, `(.L_x_99) ;  /* 0x00000bf000007945 */ /* 0x000fe20003800000 */
[----:B------:R-:W-:Y:S01]  /*4d70*/  USHF.L.U32 UR18, UR8, UR6, URZ ;  /* 0x0000000608127299 */ /* 0x000fe2000800063f */
[----:B------:R-:W-:Y:S01]  /*4d80*/  IMAD.MOV.U32 R13, RZ, RZ, 0x1 ;  /* 0x00000001ff0d7424 */ /* 0x000fe200078e00ff */
[----:B------:R-:W-:Y:S01]  /*4d90*/  LOP3.LUT R11, R19, 0x2, RZ, 0xfc, !PT ;  /* 0x00000002130b7812 */ /* 0x000fe200078efcff */
[----:B------:R-:W-:Y:S01]  /*4da0*/  ULDC UR6, c[0x0][0x14] ;  /* 0x0000050000067ab9 */ /* 0x000fe20000000800 */
[----:B------:R-:W-:Y:S01]  /*4db0*/  PLOP3.LUT P0, PT, P0, P2, PT, 0x8a, 0x0 ;  /* 0x000000000000781c */ /* 0x000fe20000705172 */
[----:B------:R-:W-:Y:S01]  /*4dc0*/  UIMAD.WIDE.U32 UR20, UR4, UR6, URZ ;  /* 0x00000006041472a5 */ /* 0x000fe2000f8e003f */
[----:B------:R-:W-:Y:S01]  /*4dd0*/  IMAD.MOV.U32 R12, RZ, RZ, RZ ;  /* 0x000000ffff0c7224 */ /* 0x000fe200078e00ff */
[----:B------:R-:W-:-:S02]  /*4de0*/  UIMAD UR13, UR5, UR6, URZ ;  /* 0x00000006050d72a4 */ /* 0x000fc4000f8e023f */
[----:B------:R-:W-:Y:S01]  /*4df0*/  ULOP3.LUT UR17, URZ, UR7, URZ, 0x33, !UPT ;  /* 0x000000073f117292 */ /* 0x000fe2000f8e333f */
[----:B0-----:R-:W-:Y:S01]  /*4e00*/  VIADD R0, R0, 0x1f ;  /* 0x0000001f00007836 */ /* 0x001fe20000000000 */
[----:B------:R-:W-:Y:S01]  /*4e10*/  UIADD3 UR13, UR21, UR13, URZ ;  /* 0x0000000d150d7290 */ /* 0x000fe2000fffe03f */
[----:B------:R-:W-:-:S03]  /*4e20*/  ULDC.64 UR22, c[0x0][0x198] ;  /* 0x0000660000167ab9 */ /* 0x000fc60000000a00 */
[----:B------:R-:W-:-:S04]  /*4e30*/  SHF.R.S32.HI R3, RZ, 0x1f, R0 ;  /* 0x0000001fff037819 */ /* 0x000fc80000011400 */
[----:B------:R-:W-:Y:S01]  /*4e40*/  LEA.HI R3, R3, R0, RZ, 0x5 ;  /* 0x0000000003037211 */ /* 0x000fe200078f28ff */
[----:B------:R-:W-:-:S03]  /*4e50*/  IMAD.MOV.U32 R0, RZ, RZ, 0x1 ;  /* 0x00000001ff007424 */ /* 0x000fc600078e00ff */
[----:B------:R-:W-:-:S05]  /*4e60*/  SHF.R.S32.HI R3, RZ, 0x5, R3 ;  /* 0x00000005ff037819 */ /* 0x000fca0000011403 */
[----:B------:R-:W-:-:S07]  /*4e70*/  VIADD R10, R3, 0x1 ;  /* 0x00000001030a7836 */ /* 0x000fce0000000000 */
.L_x_111:
[----:B------:R-:W-:-:S03]  /*4e80*/  UMOV UR4, 0xffffffff ;  /* 0xffffffff00047882 */ /* 0x000fc60000000000 */
[----:B------:R-:W-:Y:S05]  /*4e90*/  BRA.DIV UR4, `(.L_x_100) ;  /* 0x0000001604947947 */ /* 0x000fea000b800000 */
[----:B------:R-:W-:-:S13]  /*4ea0*/  ELECT P6, URZ, PT ;  /* 0x00000000003f782f */ /* 0x000fda00038c0000 */
.L_x_136:
[----:B------:R-:W0:Y:S01]  /*4eb0*/  LDC R4, c[0x0][0x28c] ;  /* 0x0000a300ff047b82 */ /* 0x000e220000000800 */
[----:B------:R-:W-:Y:S01]  /*4ec0*/  BSSY B1, `(.L_x_101) ;  /* 0x0000037000017945 */ /* 0x000fe20003800000 */
[----:B0-----:R-:W-:-:S13]  /*4ed0*/  ISETP.LT.OR P6, PT, R4, 0x1, !P6 ;  /* 0x000000010400780c */ /* 0x001fda00077c1670 */
[----:B------:R-:W-:Y:S05]  /*4ee0*/  @P6 BRA `(.L_x_102) ;  /* 0x0000000000d06947 */ /* 0x000fea0003800000 */
[----:B------:R-:W-:Y:S02]  /*4ef0*/  IMAD.SHL.U32 R15, R9, 0x40, RZ ;  /* 0x00000040090f7824 */ /* 0x000fe400078e00ff */
[----:B------:R-:W-:Y:S02]  /*4f00*/  IMAD.SHL.U32 R18, R7, 0x80, RZ ;  /* 0x0000008007127824 */ /* 0x000fe400078e00ff */
[----:B------:R-:W-:Y:S02]  /*4f10*/  IMAD.MOV.U32 R20, RZ, RZ, RZ ;  /* 0x000000ffff147224 */ /* 0x000fe400078e00ff */
[----:B------:R-:W-:Y:S02]  /*4f20*/  IMAD.MOV.U32 R4, RZ, RZ, R10 ;  /* 0x000000ffff047224 */ /* 0x000fe400078e000a */
[----:B------:R-:W-:Y:S02]  /*4f30*/  IMAD.MOV.U32 R5, RZ, RZ, R0 ;  /* 0x000000ffff057224 */ /* 0x000fe400078e0000 */
[----:B------:R-:W-:-:S07]  /*4f40*/  IMAD.MOV.U32 R6, RZ, RZ, R12 ;  /* 0x000000ffff067224 */ /* 0x000fce00078e000c */
.L_x_106:
[----:B------:R-:W0:Y:S01]  /*4f50*/  S2R R14, SR_CgaCtaId ;  /* 0x00000000000e7919 */ /* 0x000e220000008800 */
[----:B------:R-:W-:Y:S01]  /*4f60*/  MOV R7, 0x400 ;  /* 0x0000040000077802 */ /* 0x000fe20000000f00 */
[----:B------:R-:W1:Y:S03]  /*4f70*/  @!P2 LDC R9, c[0x0][0x500] ;  /* 0x00014000ff09ab82 */ /* 0x000e660000000800 */
[----:B0-----:R-:W-:Y:S02]  /*4f80*/  LEA R21, R14, R7, 0x18 ;  /* 0x000000070e157211 */ /* 0x001fe400078ec0ff */
[----:B------:R-:W-:-:S03]  /*4f90*/  SHF.L.U32 R7, R5, 0x1f, RZ ;  /* 0x0000001f05077819 */ /* 0x000fc600000006ff */
[----:B------:R-:W-:-:S04]  /*4fa0*/  IMAD R14, R6, 0x8, R21 ;  /* 0x00000008060e7824 */ /* 0x000fc800078e0215 */
[----:B------:R-:W0:Y:S02]  /*4fb0*/  SYNCS.PHASECHK.TRANS64.TRYWAIT P1, [R14+URZ+0x90], R7 ;  /* 0x000090070e0075a7 */ /* 0x000e24000802017f */
[----:B01----:R-:W-:Y:S05]  /*4fc0*/  @!P1 BRA `(.L_x_103) ;  /* 0x0000001400689947 */ /* 0x003fea0003800000 */
.L_x_137:
[----:B0-----:R-:W-:Y:S01]  /*4fd0*/  PRMT R7, R11, 0x9910, RZ ;  /* 0x000099100b077816 */ /* 0x001fe200000000ff */
[----:B------:R0:W-:Y:S03]  /*4fe0*/  @!P2 SYNCS.ARRIVE.TRANS64 RZ, [R14+URZ], R9 ;  /* 0x000000090effa9a7 */ /* 0x0001e6000800003f */
[----:B------:R-:W-:-:S13]  /*4ff0*/  ISETP.NE.AND P1, PT, R7, 0x2, PT ;  /* 0x000000020700780c */ /* 0x000fda0003f25270 */
[----:B0-----:R-:W-:Y:S05]  /*5000*/  @P1 BRA `(.L_x_104) ;  /* 0x0000000000041947 */ /* 0x001fea0003800000 */
[----:B------:R-:W-:Y:S01]  /*5010*/  BPT.TRAP 0x1 ;  /* 0x000000040000795c */ /* 0x000fe20000300000 */
.L_x_104:
[----:B------:R-:W-:Y:S05]  /*5020*/  @P0 BRA `(.L_x_105) ;  /* 0x0000000000040947 */ /* 0x000fea0003800000 */
[----:B------:R-:W-:Y:S01]  /*5030*/  BPT.TRAP 0x1 ;  /* 0x000000040000795c */ /* 0x000fe20000300000 */
.L_x_105:
[--C-:B------:R-:W-:Y:S01]  /*5040*/  IMAD R7, R6, 0x2000, R21.reuse ;  /* 0x0000200006077824 */ /* 0x100fe200078e0215 */
[----:B------:R-:W-:Y:S01]  /*5050*/  R2UR UR9, R14 ;  /* 0x000000000e0972ca */ /* 0x000fe200000e0000 */
[----:B------:R-:W-:Y:S01]  /*5060*/  IMAD R21, R6, 0x1000, R21 ;  /* 0x0000100006157824 */ /* 0x000fe200078e0215 */
[----:B------:R-:W-:Y:S01]  /*5070*/  UIADD3 UR4, UP0, UR22, 0xf0, URZ ;  /* 0x000000f016047890 */ /* 0x000fe2000ff1e03f */
[----:B------:R-:W-:Y:S01]  /*5080*/  VIADD R4, R4, 0xffffffff ;  /* 0xffffffff04047836 */ /* 0x000fe20000000000 */
[----:B------:R-:W-:Y:S01]  /*5090*/  R2UR UR5, R7 ;  /* 0x00000000070572ca */ /* 0x000fe200000e0000 */
[----:B------:R-:W-:Y:S01]  /*50a0*/  UIADD3 UR24, UP1, UR22, 0x1f0, URZ ;  /* 0x000001f016187890 */ /* 0x000fe2000ff3e03f */
[----:B------:R-:W-:Y:S01]  /*50b0*/  R2UR UR8, R21 ;  /* 0x00000000150872ca */ /* 0x000fe200000e0000 */
[----:B------:R-:W-:Y:S01]  /*50c0*/  VIADD R6, R6, 0x1 ;  /* 0x0000000106067836 */ /* 0x000fe20000000000 */
[----:B------:R-:W-:Y:S01]  /*50d0*/  R2UR UR11, R18 ;  /* 0x00000000120b72ca */ /* 0x000fe200000e0000 */
[----:B------:R-:W-:Y:S01]  /*50e0*/  UIADD3.X UR25, URZ, UR23, URZ, UP1, !UPT ;  /* 0x000000173f197290 */ /* 0x000fe20008ffe43f */
[----:B------:R-:W-:Y:S01]  /*50f0*/  R2UR UR10, R20 ;  /* 0x00000000140a72ca */ /* 0x000fe200000e0000 */
[----:B------:R-:W-:Y:S01]  /*5100*/  UMOV UR6, 0x0 ;  /* 0x0000000000067882 */ /* 0x000fe20000000000 */
[----:B------:R-:W-:Y:S01]  /*5110*/  R2UR UR12, R8 ;  /* 0x00000000080c72ca */ /* 0x000fe200000e0000 */
[----:B------:R-:W-:Y:S01]  /*5120*/  UMOV UR7, 0x10000000 ;  /* 0x1000000000077882 */ /* 0x000fe20000000000 */
[----:B------:R-:W-:Y:S01]  /*5130*/  R2UR UR19, R15 ;  /* 0x000000000f1372ca */ /* 0x000fe200000e0000 */
[----:B------:R-:W-:Y:S01]  /*5140*/  VIADD R20, R20, 0x20 ;  /* 0x0000002014147836 */ /* 0x000fe20000000000 */
[----:B------:R-:W-:Y:S01]  /*5150*/  ISETP.GT.AND P3, PT, R4, 0x1, PT ;  /* 0x000000010400780c */ /* 0x000fe20003f64270 */
[----:B------:R-:W-:Y:S01]  /*5160*/  UIADD3 UR14, UR5, 0x200, URZ ;  /* 0x00000200050e7890 */ /* 0x000fe2000fffe03f */
[----:B------:R-:W-:Y:S01]  /*5170*/  ISETP.NE.AND P1, PT, R6, 0x12, PT ;  /* 0x000000120600780c */ /* 0x000fe20003f25270 */
[----:B------:R-:W-:-:S02]  /*5180*/  UIADD3.X UR5, URZ, UR23, URZ, UP0, !UPT ;  /* 0x000000173f057290 */ /* 0x000fc400087fe43f */
[----:B------:R-:W-:Y:S01]  /*5190*/  UIADD3 UR15, UR8, 0x24200, URZ ;  /* 0x00024200080f7890 */ /* 0x000fe2000fffe03f */
[----:B------:R-:W-:Y:S02]  /*51a0*/  SEL R14, RZ, 0x1, P1 ;  /* 0x00000001ff0e7807 */ /* 0x000fe40000800000 */
[----:B------:R-:W-:Y:S01]  /*51b0*/  UMOV UR8, UR14 ;  /* 0x0000000e00087c82 */ /* 0x000fe20008000000 */
[----:B------:R-:W-:Y:S02]  /*51c0*/  SEL R6, R6, RZ, P1 ;  /* 0x000000ff06067207 */ /* 0x000fe40000800000 */
[----:B------:R-:W-:Y:S01]  /*51d0*/  LOP3.LUT R5, R5, R14, RZ, 0x3c, !PT ;  /* 0x0000000e05057212 */ /* 0x000fe200078e3cff */
[----:B------:R0:W-:Y:S02]  /*51e0*/  UTMALDG.3D [UR8], [UR4], desc[UR6] ;  /* 0x00000608040075b4 */ /* 0x0001e40008011000 */
[----:B0-----:R-:W-:Y:S01]  /*51f0*/  UMOV UR8, UR15 ;  /* 0x0000000f00087c82 */ /* 0x001fe20008000000 */
[----:B------:R-:W-:-:S02]  /*5200*/  UMOV UR11, UR19 ;  /* 0x00000013000b7c82 */ /* 0x000fc40008000000 */
[----:B------:R0:W-:Y:S02]  /*5210*/  UTMALDG.3D [UR8], [UR24], desc[UR6] ;  /* 0x00000608180075b4 */ /* 0x0001e40008011000 */
[----:B0-----:R-:W-:Y:S05]  /*5220*/  @P3 BRA `(.L_x_106) ;  /* 0xfffffffc00483947 */ /* 0x001fea000383ffff */
.L_x_102:
[----:B------:R-:W-:Y:S05]  /*5230*/  BSYNC B1 ;  /* 0x0000000000017941 */ /* 0x000fea0003800000 */
.L_x_101:
[----:B------:R-:W-:Y:S01]  /*5240*/  LOP3.LUT P3, RZ, R13, 0xff, RZ, 0xc0, !PT ;  /* 0x000000ff0dff7812 */ /* 0x000fe2000786c0ff */
[----:B------:R-:W-:Y:S01]  /*5250*/  IMAD.IADD R12, R3, 0x1, R12 ;  /* 0x00000001030c7824 */ /* 0x000fe200078e020c */
[----:B------:R-:W-:Y:S01]  /*5260*/  IADD3 R16, P4, R16, UR20, RZ ;  /* 0x0000001410107c10 */ /* 0x000fe2000ff9e0ff */
[----:B------:R-:W-:Y:S01]  /*5270*/  ULDC.64 UR4, c[0x0][0x650] ;  /* 0x0001940000047ab9 */ /* 0x000fe20000000a00 */
[----:B------:R-:W-:Y:S01]  /*5280*/  BSSY B1, `(.L_x_107) ;  /* 0x000006a000017945 */ /* 0x000fe20003800000 */
[----:B------:R-:W-:Y:S01]  /*5290*/  IMAD.MOV.U32 R9, RZ, RZ, -0x1 ;  /* 0xffffffffff097424 */ /* 0x000fe200078e00ff */
[----:B------:R-:W-:Y:S01]  /*52a0*/  ISETP.GT.U32.AND P1, PT, R12, 0x11, PT ;  /* 0x000000110c00780c */ /* 0x000fe20003f24070 */
[----:B------:R-:W-:Y:S01]  /*52b0*/  IMAD.MOV.U32 R8, RZ, RZ, -0x1 ;  /* 0xffffffffff087424 */ /* 0x000fe200078e00ff */
[----:B------:R-:W-:Y:S02]  /*52c0*/  IADD3.X R17, R17, UR13, RZ, P4, !PT ;  /* 0x0000000d11117c10 */ /* 0x000fe4000a7fe4ff */
[----:B------:R-:W-:-:S02]  /*52d0*/  ISETP.LT.U32.AND P1, PT, R3, 0x12, P1 ;  /* 0x000000120300780c */ /* 0x000fc40000f21070 */
[----:B------:R-:W-:Y:S01]  /*52e0*/  PRMT R13, RZ, 0x7610, R13 ;  /* 0x00007610ff0d7816 */ /* 0x000fe2000000000d */
[----:B------:R-:W0:Y:S01]  /*52f0*/  @P3 S2R R5, SR_CgaCtaId ;  /* 0x0000000000053919 */ /* 0x000e220000008800 */
[----:B------:R-:W-:-:S04]  /*5300*/  @P3 MOV R4, 0x400 ;  /* 0x0000040000043802 */ /* 0x000fc80000000f00 */
[----:B0-----:R-:W-:Y:S01]  /*5310*/  @P3 LEA R6, R5, R4, 0x18 ;  /* 0x0000000405063211 */ /* 0x001fe200078ec0ff */
[----:B------:R-:W-:-:S03]  /*5320*/  IMAD.WIDE.U32 R4, R12, 0x38e38e39, RZ ;  /* 0x38e38e390c047825 */ /* 0x000fc600078e00ff */
[----:B------:R0:W-:Y:S01]  /*5330*/  @P3 SYNCS.ARRIVE.TRANS64.A1T0 RZ, [R6+URZ+0x138], RZ ;  /* 0x000138ff06ff39a7 */ /* 0x0001e2000810003f */
[----:B------:R-:W-:Y:S02]  /*5340*/  ISETP.GE.U32.AND P3, PT, R3, 0x12, PT ;  /* 0x000000120300780c */ /* 0x000fe40003f66070 */
[----:B------:R-:W-:Y:S02]  /*5350*/  SHF.R.U32.HI R7, RZ, 0x2, R5 ;  /* 0x00000002ff077819 */ /* 0x000fe40000011605 */
[----:B------:R-:W-:Y:S02]  /*5360*/  SEL R5, RZ, 0x1, !P1 ;  /* 0x00000001ff057807 */ /* 0x000fe40004800000 */
[----:B------:R-:W-:Y:S01]  /*5370*/  ISETP.GE.U32.AND P1, PT, R16, UR4, PT ;  /* 0x0000000410007c0c */ /* 0x000fe2000bf26070 */
[----:B------:R-:W-:Y:S01]  /*5380*/  IMAD R12, R7, -0x12, R12 ;  /* 0xffffffee070c7824 */ /* 0x000fe200078e020c */
[----:B------:R-:W-:Y:S02]  /*5390*/  LOP3.LUT R0, R0, R5, RZ, 0x3c, !PT ;  /* 0x0000000500007212 */ /* 0x000fe400078e3cff */
[----:B------:R-:W-:-:S02]  /*53a0*/  ISETP.GE.U32.AND.EX P1, PT, R17, UR5, PT, P1 ;  /* 0x0000000511007c0c */ /* 0x000fc4000bf26110 */
[----:B------:R-:W-:Y:S02]  /*53b0*/  PRMT R4, RZ, 0x7610, R4 ;  /* 0x00007610ff047816 */ /* 0x000fe40000000004 */
[----:B------:R-:W-:Y:S01]  /*53c0*/  @P3 LOP3.LUT R0, R0, 0x1, R7, 0x78, !PT ;  /* 0x0000000100003812 */ /* 0x000fe200078e7807 */
[----:B------:R-:W-:-:S08]  /*53d0*/  IMAD.MOV.U32 R7, RZ, RZ, -0x1 ;  /* 0xffffffffff077424 */ /* 0x000fd000078e00ff */
[----:B0-----:R-:W-:Y:S05]  /*53e0*/  @P1 BRA `(.L_x_108) ;  /* 0x00000004004c1947 */ /* 0x001fea0003800000 */
[----:B------:R-:W-:Y:S01]  /*53f0*/  ULDC.64 UR4, c[0x0][0x628] ;  /* 0x00018a0000047ab9 */ /* 0x000fe20000000a00 */
[----:B------:R-:W0:Y:S01]  /*5400*/  S2R R15, SR_CTAID.X ;  /* 0x00000000000f7919 */ /* 0x000e220000002500 */
[----:B------:R-:W-:Y:S01]  /*5410*/  ISETP.NE.U32.AND P1, PT, RZ, UR4, PT ;  /* 0x00000004ff007c0c */ /* 0x000fe2000bf25070 */
[----:B------:R-:W-:Y:S01]  /*5420*/  ULDC UR7, c[0x0][0x630] ;  /* 0x00018c0000077ab9 */ /* 0x000fe20000000800 */
[----:B------:R-:W-:Y:S01]  /*5430*/  IMAD.MOV.U32 R4, RZ, RZ, R16 ;  /* 0x000000ffff047224 */ /* 0x000fe200078e0010 */
[----:B------:R-:W1:Y:S01]  /*5440*/  S2R R14, SR_CTAID.Y ;  /* 0x00000000000e7919 */ /* 0x000e620000002600 */
[----:B------:R-:W-:Y:S01]  /*5450*/  ISETP.NE.AND.EX P1, PT, RZ, UR5, PT, P1 ;  /* 0x00000005ff007c0c */ /* 0x000fe2000bf25310 */
[----:B------:R-:W-:-:S12]  /*5460*/  IMAD.MOV.U32 R5, RZ, RZ, R17 ;  /* 0x000000ffff057224 */ /* 0x000fd800078e0011 */
[----:B------:R-:W-:Y:S05]  /*5470*/  @!P1 BRA `(.L_x_109) ;  /* 0x0000000000289947 */ /* 0x000fea0003800000 */
[----:B------:R-:W-:Y:S02]  /*5480*/  ULDC UR6, c[0x0][0x634] ;  /* 0x00018d0000067ab9 */ /* 0x000fe40000000800 */
[----:B------:R-:W-:-:S05]  /*5490*/  IADD3 R9, P1, R16, UR6, RZ ;  /* 0x0000000610097c10 */ /* 0x000fca000ff3e0ff */
[----:B------:R-:W-:-:S04]  /*54a0*/  IMAD.X R21, RZ, RZ, R17, P1 ;  /* 0x000000ffff157224 */ /* 0x000fc800008e0611 */
[----:B------:R-:W-:-:S04]  /*54b0*/  IMAD.WIDE.U32 R6, R21, UR4, RZ ;  /* 0x0000000415067c25 */ /* 0x000fc8000f8e00ff */
[----:B------:R-:W-:-:S04]  /*54c0*/  IMAD.WIDE.U32 R6, P1, R9, UR5, R6 ;  /* 0x0000000509067c25 */ /* 0x000fc8000f820006 */
[----:B------:R-:W-:-:S04]  /*54d0*/  IMAD.WIDE.U32 R8, R9, UR4, RZ ;  /* 0x0000000409087c25 */ /* 0x000fc8000f8e00ff */
[----:B------:R-:W-:Y:S01]  /*54e0*/  IMAD.X R5, RZ, RZ, RZ, P1 ;  /* 0x000000ffff057224 */ /* 0x000fe200008e06ff */
[----:B------:R-:W-:Y:S01]  /*54f0*/  IADD3 RZ, P1, R9, R6, RZ ;  /* 0x0000000609ff7210 */ /* 0x000fe20007f3e0ff */
[----:B------:R-:W-:-:S04]  /*5500*/  IMAD.MOV.U32 R4, RZ, RZ, R7 ;  /* 0x000000ffff047224 */ /* 0x000fc800078e0007 */
[----:B------:R-:W-:-:S08]  /*5510*/  IMAD.WIDE.U32.X R4, R21, UR5, R4, P1 ;  /* 0x0000000515047c25 */ /* 0x000fd000088e0404 */
.L_x_109:
[--C-:B------:R-:W-:Y:S01]  /*5520*/  SHF.R.U64 R8, R4, UR7, R5.reuse ;  /* 0x0000000704087c19 */ /* 0x100fe20008001205 */
[----:B------:R-:W-:Y:S01]  /*5530*/  ULDC.64 UR4, c[0x0][0x620] ;  /* 0x0001880000047ab9 */ /* 0x000fe20000000a00 */
[----:B------:R-:W-:Y:S01]  /*5540*/  SHF.R.U32.HI R4, RZ, UR7, R5 ;  /* 0x00000007ff047c19 */ /* 0x000fe20008011605 */
[----:B------:R-:W2:Y:S01]  /*5550*/  LDC R24, c[0x0][0x144] ;  /* 0x00005100ff187b82 */ /* 0x000ea20000000800 */
[----:B------:R-:W-:Y:S01]  /*5560*/  IADD3 R7, P1, RZ, -R8, RZ ;  /* 0x80000008ff077210 */ /* 0x000fe20007f3e0ff */
[----:B------:R-:W-:Y:S01]  /*5570*/  ULDC.64 UR8, c[0x0][0x640] ;  /* 0x0001900000087ab9 */ /* 0x000fe20000000a00 */
[----:B0-----:R-:W-:Y:S01]  /*5580*/  I2FP.F32.U32 R9, R15 ;  /* 0x0000000f00097245 */ /* 0x001fe20000201000 */
[----:B------:R-:W-:Y:S02]  /*5590*/  ULDC UR6, c[0x0][0x608] ;  /* 0x0001820000067ab9 */ /* 0x000fe40000000800 */
[----:B------:R-:W-:Y:S01]  /*55a0*/  IMAD.X R4, RZ, RZ, ~R4, P1 ;  /* 0x000000ffff047224 */ /* 0x000fe200008e0e04 */
[----:B------:R-:W-:Y:S01]  /*55b0*/  ISETP.NE.U32.AND P1, PT, RZ, UR8, PT ;  /* 0x00000008ff007c0c */ /* 0x000fe2000bf25070 */
[----:B------:R-:W0:Y:S02]  /*55c0*/  LDC R21, c[0x0][0x148] ;  /* 0x00005200ff157b82 */ /* 0x000e240000000800 */
[----:B------:R-:W-:Y:S01]  /*55d0*/  IMAD R6, R4, UR4, RZ ;  /* 0x0000000404067c24 */ /* 0x000fe2000f8e02ff */
[----:B------:R-:W-:Y:S01]  /*55e0*/  ISETP.NE.AND.EX P1, PT, RZ, UR9, PT, P1 ;  /* 0x00000009ff007c0c */ /* 0x000fe2000bf25310 */
[----:B------:R-:W-:Y:S01]  /*55f0*/  IMAD.WIDE.U32 R4, R7, UR4, R16 ;  /* 0x0000000407047c25 */ /* 0x000fe2000f8e0010 */
[----:B------:R-:W-:-:S03]  /*5600*/  ULDC UR4, c[0x0][0x150] ;  /* 0x0000540000047ab9 */ /* 0x000fc60000000800 */
[----:B------:R-:W-:Y:S02]  /*5610*/  IMAD R7, R7, UR5, R6 ;  /* 0x0000000507077c24 */ /* 0x000fe4000f8e0206 */
[----:B------:R-:W-:Y:S01]  /*5620*/  FMUL R6, R9, UR4 ;  /* 0x0000000409067c20 */ /* 0x000fe20008400000 */
[----:B------:R-:W-:Y:S01]  /*5630*/  ULDC UR4, c[0x0][0x618] ;  /* 0x0001860000047ab9 */ /* 0x000fe20000000800 */
[----:B------:R-:W-:Y:S01]  /*5640*/  ULDC UR5, c[0x0][0x154] ;  /* 0x0000550000057ab9 */ /* 0x000fe20000000800 */
[----:B------:R-:W-:-:S03]  /*5650*/  IMAD.IADD R5, R5, 0x1, R7 ;  /* 0x0000000105057824 */ /* 0x000fc600078e0207 */
[----:B------:R-:W3:Y:S02]  /*5660*/  F2I.U32.TRUNC.NTZ R6, R6 ;  /* 0x0000000600067305 */ /* 0x000ee4000020f000 */
[----:B------:R-:W-:Y:S02]  /*5670*/  SHF.R.U64 R9, R4, UR4, R5 ;  /* 0x0000000404097c19 */ /* 0x000fe40008001205 */
[----:B-1----:R-:W-:-:S05]  /*5680*/  I2FP.F32.U32 R4, R14 ;  /* 0x0000000e00047245 */ /* 0x002fca0000201000 */
[----:B------:R-:W-:Y:S01]  /*5690*/  FMUL R22, R4, UR5 ;  /* 0x0000000504167c20 */ /* 0x000fe20008400000 */
[----:B------:R-:W-:Y:S01]  /*56a0*/  SHF.R.U32.HI R4, RZ, UR4, R5 ;  /* 0x00000004ff047c19 */ /* 0x000fe20008011605 */
[----:B------:R-:W-:-:S03]  /*56b0*/  ULDC UR4, c[0x0][0x658] ;  /* 0x0001960000047ab9 */ /* 0x000fc60000000800 */
[--C-:B------:R-:W-:Y:S01]  /*56c0*/  SHF.R.U64 R20, R9, UR6, R4.reuse ;  /* 0x0000000609147c19 */ /* 0x100fe20008001204 */
[----:B------:R-:W1:Y:S01]  /*56d0*/  F2I.U32.TRUNC.NTZ R22, R22 ;  /* 0x0000001600167305 */ /* 0x000e62000020f000 */
[----:B------:R-:W-:Y:S01]  /*56e0*/  SHF.R.U32.HI R5, RZ, UR6, R4 ;  /* 0x00000006ff057c19 */ /* 0x000fe20008011604 */
[----:B---3--:R-:W-:-:S03]  /*56f0*/  IMAD.MOV R6, RZ, RZ, -R6 ;  /* 0x000000ffff067224 */ /* 0x008fc600078e0a06 */
[----:B------:R-:W-:Y:S01]  /*5700*/  SHF.R.U64 R18, R20, UR4, R5 ;  /* 0x0000000414127c19 */ /* 0x000fe20008001205 */
[----:B--2---:R-:W-:Y:S01]  /*5710*/  IMAD R15, R24, R6, R15 ;  /* 0x00000006180f7224 */ /* 0x004fe200078e020f */
[----:B------:R-:W-:-:S03]  /*5720*/  SHF.R.U32.HI R23, RZ, UR4, R5 ;  /* 0x00000004ff177c19 */ /* 0x000fc60008011605 */
[----:B------:R-:W-:Y:S02]  /*5730*/  IMAD.MOV.U32 R4, RZ, RZ, R18 ;  /* 0x000000ffff047224 */ /* 0x000fe400078e0012 */
[----:B------:R-:W-:Y:S01]  /*5740*/  IMAD.MOV.U32 R5, RZ, RZ, R23 ;  /* 0x000000ffff057224 */ /* 0x000fe200078e0017 */
[----:B-1----:R-:W-:Y:S06]  /*5750*/  @!P1 BRA `(.L_x_110) ;  /* 0x0000000000289947 */ /* 0x002fec0003800000 */
[----:B------:R-:W-:Y:S02]  /*5760*/  ULDC UR4, c[0x0][0x64c] ;  /* 0x0001930000047ab9 */ /* 0x000fe40000000800 */
[----:B------:R-:W-:-:S05]  /*5770*/  IADD3 R5, P1, R18, UR4, RZ ;  /* 0x0000000412057c10 */ /* 0x000fca000ff3e0ff */
[----:B------:R-:W-:-:S04]  /*5780*/  IMAD.X R23, RZ, RZ, R23, P1 ;  /* 0x000000ffff177224 */ /* 0x000fc800008e0617 */
[----:B------:R-:W-:-:S04]  /*5790*/  IMAD.WIDE.U32 R6, R23, UR8, RZ ;  /* 0x0000000817067c25 */ /* 0x000fc8000f8e00ff */
[----:B------:R-:W-:-:S04]  /*57a0*/  IMAD.WIDE.U32 R6, P1, R5, UR9, R6 ;  /* 0x0000000905067c25 */ /* 0x000fc8000f820006 */
[----:B------:R-:W-:-:S04]  /*57b0*/  IMAD.WIDE.U32 R4, R5, UR8, RZ ;  /* 0x0000000805047c25 */ /* 0x000fc8000f8e00ff */
[----:B------:R-:W-:Y:S01]  /*57c0*/  IMAD.MOV.U32 R4, RZ, RZ, R7 ;  /* 0x000000ffff047224 */ /* 0x000fe200078e0007 */
[----:B------:R-:W-:Y:S01]  /*57d0*/  IADD3 RZ, P3, R5, R6, RZ ;  /* 0x0000000605ff7210 */ /* 0x000fe20007f7e0ff */
[----:B------:R-:W-:-:S04]  /*57e0*/  IMAD.X R5, RZ, RZ, RZ, P1 ;  /* 0x000000ffff057224 */ /* 0x000fc800008e06ff */
[----:B------:R-:W-:-:S08]  /*57f0*/  IMAD.WIDE.U32.X R4, R23, UR9, R4, P3 ;  /* 0x0000000917047c25 */ /* 0x000fd000098e0404 */
.L_x_110:
[----:B------:R-:W-:Y:S01]  /*5800*/  ISETP.NE.AND P1, PT, R2, 0x1, PT ;  /* 0x000000010200780c */ /* 0x000fe20003f25270 */
[----:B------:R-:W-:Y:S01]  /*5810*/  ULDC UR4, c[0x0][0x648] ;  /* 0x0001920000047ab9 */ /* 0x000fe20000000800 */
[----:B------:R-:W-:Y:S01]  /*5820*/  LOP3.LUT R20, R20, UR17, RZ, 0xc0, !PT ;  /* 0x0000001114147c12 */ /* 0x000fe2000f8ec0ff */
[----:B------:R-:W-:Y:S01]  /*5830*/  IMAD.MOV R22, RZ, RZ, -R22 ;  /* 0x000000ffff167224 */ /* 0x000fe200078e0a16 */
[----:B------:R-:W-:Y:S01]  /*5840*/  SHF.R.U64 R5, R4, UR4, R5 ;  /* 0x0000000404057c19 */ /* 0x000fe20008001205 */
[----:B------:R-:W-:Y:S01]  /*5850*/  ULDC UR4, c[0x0][0x638] ;  /* 0x00018e0000047ab9 */ /* 0x000fe20000000800 */
[----:B------:R-:W-:Y:S01]  /*5860*/  LOP3.LUT R9, R9, UR16, RZ, 0xc0, !PT ;  /* 0x0000001009097c12 */ /* 0x000fe2000f8ec0ff */
[----:B------:R-:W-:Y:S01]  /*5870*/  ULDC UR5, c[0x0][0x610] ;  /* 0x0001840000057ab9 */ /* 0x000fe20000000800 */
[----:B------:R-:W-:Y:S02]  /*5880*/  IMAD.MOV.U32 R4, RZ, RZ, 0x1 ;  /* 0x00000001ff047424 */ /* 0x000fe400078e00ff */
[----:B------:R-:W-:-:S02]  /*5890*/  IMAD.MOV R7, RZ, RZ, -R5 ;  /* 0x000000ffff077224 */ /* 0x000fc400078e0a05 */
[----:B------:R-:W-:Y:S02]  /*58a0*/  IMAD R20, R5, UR18, R20 ;  /* 0x0000001205147c24 */ /* 0x000fe4000f8e0214 */
[----:B0-----:R-:W-:Y:S02]  /*58b0*/  @P1 IMAD R15, R21, R22, R14 ;  /* 0x00000016150f1224 */ /* 0x001fe400078e020e */
[----:B------:R-:W-:Y:S01]  /*58c0*/  IMAD R18, R7, UR4, R18 ;  /* 0x0000000407127c24 */ /* 0x000fe2000f8e0212 */
[----:B------:R-:W-:Y:S01]  /*58d0*/  ULDC UR4, c[0x0][0x600] ;  /* 0x0001800000047ab9 */ /* 0x000fe20000000800 */
[----:B------:R-:W-:Y:S02]  /*58e0*/  IMAD R15, R20, UR5, R15 ;  /* 0x00000005140f7c24 */ /* 0x000fe4000f8e020f */
[----:B------:R-:W-:-:S05]  /*58f0*/  IMAD R18, R18, UR4, R9 ;  /* 0x0000000412127c24 */ /* 0x000fca000f8e0209 */
[----:B------:R-:W-:Y:S02]  /*5900*/  SEL R9, R18, R15, !P1 ;  /* 0x0000000f12097207 */ /* 0x000fe40004800000 */
[----:B------:R-:W-:-:S07]  /*5910*/  SEL R7, R15, R18, !P1 ;  /* 0x000000120f077207 */ /* 0x000fce0004800000 */
.L_x_108:
[----:B------:R-:W-:Y:S05]  /*5920*/  BSYNC B1 ;  /* 0x0000000000017941 */ /* 0x000fea0003800000 */
.L_x_107:
[----:B------:R-:W-:-:S13]  /*5930*/  LOP3.LUT P1, RZ, R4, 0xff, RZ, 0xc0, !PT ;  /* 0x000000ff04ff7812 */ /* 0x000fda000782c0ff */
[----:B------:R-:W-:Y:S05]  /*5940*/  @P1 BRA `(.L_x_111) ;  /* 0xfffffff4004c1947 */ /* 0x000fea000383ffff */
[----:B------:R-:W-:Y:S05]  /*5950*/  BSYNC B0 ;  /* 0x0000000000007941 */ /* 0x000fea0003800000 */
.L_x_99:
[----:B------:R-:W-:-:S03]  /*5960*/  UMOV UR4, 0xffffffff ;  /* 0xffffffff00047882 */ /* 0x000fc60000000000 */
[----:B------:R-:W-:Y:S05]  /*5970*/  BRA.DIV UR4, `(.L_x_112) ;  /* 0x0000000e04107947 */ /* 0x000fea000b800000 */
[----:B------:R-:W-:-:S13]  /*5980*/  ELECT P6, URZ, PT ;  /* 0x00000000003f782f */ /* 0x000fda00038c0000 */
.L_x_140:
[----:B------:R-:W-:Y:S04]  /*5990*/  BSSY B0, `(.L_x_113) ;  /* 0x00000a9000007945 */ /* 0x000fe80003800000 */
[----:B------:R-:W-:Y:S05]  /*59a0*/  @!P6 BRA `(.L_x_114) ;  /* 0x00000008009ce947 */ /* 0x000fea0003800000 */
[----:B------:R-:W-:-:S04]  /*59b0*/  LOP3.LUT R19, R19, 0x2, RZ, 0xfc, !PT ;  /* 0x0000000213137812 */ /* 0x000fc800078efcff */
[----:B------:R-:W-:-:S13]  /*59c0*/  ISETP.NE.AND P0, PT, R19, 0x3, PT ;  /* 0x000000031300780c */ /* 0x000fda0003f05270 */
[----:B------:R-:W-:Y:S05]  /*59d0*/  @!P0 BRA `(.L_x_115) ;  /* 0x0000000000048947 */ /* 0x000fea0003800000 */
[----:B------:R-:W-:Y:S01]  /*59e0*/  BPT.TRAP 0x1 ;  /* 0x000000040000795c */ /* 0x000fe20000300000 */
.L_x_115:
[----:B------:R-:W0:Y:S01]  /*59f0*/  S2R R3, SR_CgaCtaId ;  /* 0x0000000000037919 */ /* 0x000e220000008800 */
[----:B------:R-:W-:-:S04]  /*5a00*/  MOV R2, 0x400 ;  /* 0x0000040000027802 */ /* 0x000fc80000000f00 */
[----:B0-----:R-:W-:Y:S02]  /*5a10*/  LEA R3, R3, R2, 0x18 ;  /* 0x0000000203037211 */ /* 0x001fe400078ec0ff */
[----:B------:R-:W-:-:S03]  /*5a20*/  SHF.L.U32 R2, R0, 0x1f, RZ ;  /* 0x0000001f00027819 */ /* 0x000fc600000006ff */
[----:B------:R-:W-:-:S04]  /*5a30*/  VIADD R3, R3, 0x90 ;  /* 0x0000009003037836 */ /* 0x000fc80000000000 */
[C---:B------:R-:W-:Y:S02]  /*5a40*/  IMAD R7, R12.reuse, 0x8, R3 ;  /* 0x000000080c077824 */ /* 0x040fe400078e0203 */
[----:B------:R-:W-:Y:S02]  /*5a50*/  VIADD R12, R12, 0x1 ;  /* 0x000000010c0c7836 */ /* 0x000fe40000000000 */
[----:B------:R-:W0:Y:S03]  /*5a60*/  SYNCS.PHASECHK.TRANS64.TRYWAIT P0, [R7+URZ], R2 ;  /* 0x00000002070075a7 */ /* 0x000e26000800017f */
[----:B------:R-:W-:-:S04]  /*5a70*/  ISETP.NE.AND P1, PT, R12, 0x12, PT ;  /* 0x000000120c00780c */ /* 0x000fc80003f25270 */
[----:B------:R-:W-:Y:S02]  /*5a80*/  SEL R5, RZ, 0x1, P1 ;  /* 0x00000001ff057807 */ /* 0x000fe40000800000 */
[----:B------:R-:W-:Y:S02]  /*5a90*/  SEL R12, R12, RZ, P1 ;  /* 0x000000ff0c0c7207 */ /* 0x000fe40000800000 */
[----:B------:R-:W-:-:S03]  /*5aa0*/  LOP3.LUT R5, R0, R5, RZ, 0x3c, !PT ;  /* 0x0000000500057212 */ /* 0x000fc600078e3cff */
[----:B------:R-:W-:Y:S01]  /*5ab0*/  IMAD R9, R12, 0x8, R3 ;  /* 0x000000080c097824 */ /* 0x000fe200078e0203 */
[----:B------:R-:W-:Y:S01]  /*5ac0*/  SHF.L.U32 R4, R5, 0x1f, RZ ;  /* 0x0000001f05047819 */ /* 0x000fe200000006ff */
[----:B0-----:R-:W-:Y:S06]  /*5ad0*/  @!P0 BRA `(.L_x_116) ;  /* 0x0000000800d88947 */ /* 0x001fec0003800000 */
.L_x_141:
[----:B------:R-:W1:Y:S01]  /*5ae0*/  SYNCS.PHASECHK.TRANS64.TRYWAIT P0, [R9+URZ], R4 ;  /* 0x00000004090075a7 */ /* 0x000e62000800017f */
[----:B------:R-:W-:-:S05]  /*5af0*/  VIADD R0, R12, 0x1 ;  /* 0x000000010c007836 */ /* 0x000fca0000000000 */
[----:B------:R-:W-:-:S04]  /*5b00*/  ISETP.NE.AND P1, PT, R0, 0x12, PT ;  /* 0x000000120000780c */ /* 0x000fc80003f25270 */
[----:B0-----:R-:W-:Y:S02]  /*5b10*/  SEL R2, RZ, 0x1, P1 ;  /* 0x00000001ff027807 */ /* 0x001fe40000800000 */
[----:B------:R-:W-:Y:S02]  /*5b20*/  SEL R0, R0, RZ, P1 ;  /* 0x000000ff00007207 */ /* 0x000fe40000800000 */
[----:B------:R-:W-:-:S03]  /*5b30*/  LOP3.LUT R7, R5, R2, RZ, 0x3c, !PT ;  /* 0x0000000205077212 */ /* 0x000fc600078e3cff */
[----:B------:R-:W-:Y:S01]  /*5b40*/  IMAD R6, R0, 0x8, R3 ;  /* 0x0000000800067824 */ /* 0x000fe200078e0203 */
[----:B------:R-:W-:Y:S01]  /*5b50*/  SHF.L.U32 R5, R7, 0x1f, RZ ;  /* 0x0000001f07057819 */ /* 0x000fe200000006ff */
[----:B-1----:R-:W-:Y:S06]  /*5b60*/  @!P0 BRA `(.L_x_117) ;  /* 0x0000000800c88947 */ /* 0x002fec0003800000 */
.L_x_142:
[----:B------:R-:W1:Y:S01]  /*5b70*/  SYNCS.PHASECHK.TRANS64.TRYWAIT P0, [R6+URZ], R5 ;  /* 0x00000005060075a7 */ /* 0x000e62000800017f */
[----:B------:R-:W-:-:S05]  /*5b80*/  VIADD R0, R0, 0x1 ;  /* 0x0000000100007836 */ /* 0x000fca0000000000 */
[----:B------:R-:W-:-:S04]  /*5b90*/  ISETP.NE.AND P1, PT, R0, 0x12, PT ;  /* 0x000000120000780c */ /* 0x000fc80003f25270 */
[----:B------:R-:W-:Y:S02]  /*5ba0*/  SEL R2, RZ, 0x1, P1 ;  /* 0x00000001ff027807 */ /* 0x000fe40000800000 */
[----:B------:R-:W-:Y:S02]  /*5bb0*/  SEL R0, R0, RZ, P1 ;  /* 0x000000ff00007207 */ /* 0x000fe40000800000 */
[----:B------:R-:W-:-:S03]  /*5bc0*/  LOP3.LUT R7, R7, R2, RZ, 0x3c, !PT ;  /* 0x0000000207077212 */ /* 0x000fc600078e3cff */
[----:B0-----:R-:W-:Y:S01]  /*5bd0*/  IMAD R9, R0, 0x8, R3 ;  /* 0x0000000800097824 */ /* 0x001fe200078e0203 */
[----:B------:R-:W-:Y:S01]  /*5be0*/  SHF.L.U32 R4, R7, 0x1f, RZ ;  /* 0x0000001f07047819 */ /* 0x000fe200000006ff */
[----:B-1----:R-:W-:Y:S06]  /*5bf0*/  @!P0 BRA `(.L_x_118) ;  /* 0x0000000800b88947 */ /* 0x002fec0003800000 */
.L_x_143:
        /* <DEDUP_REMOVED lines=9> */
.L_x_144:
        /* <DEDUP_REMOVED lines=9> */
.L_x_145:
        /* <DEDUP_REMOVED lines=9> */
.L_x_146:
        /* <DEDUP_REMOVED lines=9> */
.L_x_147:
        /* <DEDUP_REMOVED lines=9> */
.L_x_148:
        /* <DEDUP_REMOVED lines=9> */
.L_x_149:
        /* <DEDUP_REMOVED lines=9> */
.L_x_150:
        /* <DEDUP_REMOVED lines=9> */
.L_x_151:
        /* <DEDUP_REMOVED lines=9> */
.L_x_152:
        /* <DEDUP_REMOVED lines=9> */
.L_x_153:
        /* <DEDUP_REMOVED lines=9> */
.L_x_154:
        /* <DEDUP_REMOVED lines=9> */
.L_x_155:
        /* <DEDUP_REMOVED lines=9> */
.L_x_156:
[----:B------:R-:W1:Y:S01]  /*6350*/  SYNCS.PHASECHK.TRANS64.TRYWAIT P0, [R6+URZ], R5 ;  /* 0x00000005060075a7 */ /* 0x000e62000800017f */
[----:B------:R-:W-:-:S05]  /*6360*/  VIADD R0, R0, 0x1 ;  /* 0x0000000100007836 */ /* 0x000fca0000000000 */
[----:B------:R-:W-:-:S04]  /*6370*/  ISETP.NE.AND P1, PT, R0, 0x12, PT ;  /* 0x000000120000780c */ /* 0x000fc80003f25270 */
[----:B------:R-:W-:Y:S02]  /*6380*/  SEL R2, RZ, 0x1, P1 ;  /* 0x00000001ff027807 */ /* 0x000fe40000800000 */
[----:B------:R-:W-:Y:S02]  /*6390*/  SEL R0, R0, RZ, P1 ;  /* 0x000000ff00007207 */ /* 0x000fe40000800000 */
[----:B------:R-:W-:Y:S01]  /*63a0*/  LOP3.LUT R2, R7, R2, RZ, 0x3c, !PT ;  /* 0x0000000207027212 */ /* 0x000fe200078e3cff */
[----:B-1----:R-:W-:Y:S06]  /*63b0*/  @!P0 BRA `(.L_x_132) ;  /* 0x0000000400e08947 */ /* 0x002fec0003800000 */
.L_x_157:
[----:B------:R-:W-:Y:S01]  /*63c0*/  IMAD R3, R0, 0x8, R3 ;  /* 0x0000000800037824 */ /* 0x000fe200078e0203 */
[----:B------:R-:W-:-:S07]  /*63d0*/  SHF.L.U32 R0, R2, 0x1f, RZ ;  /* 0x0000001f02007819 */ /* 0x000fce00000006ff */
.L_x_133:
[----:B--2---:R2:W3:Y:S02]  /*63e0*/  SYNCS.PHASECHK.TRANS64.TRYWAIT P0, [R3+URZ], R0 ;  /* 0x00000000030075a7 */ /* 0x0044e4000800017f */
[----:B---3--:R-:W-:Y:S05]  /*63f0*/  @!P0 NANOSLEEP.SYNCS 0x989680 ;  /* 0x009896800000895d */ /* 0x008fea0003900000 */
[----:B------:R-:W3:Y:S02]  /*6400*/  @!P0 SYNCS.PHASECHK.TRANS64 P0, [R3+URZ], R0 ;  /* 0x00000000030085a7 */ /* 0x000ee4000800007f */
[----:B---3--:R-:W-:Y:S05]  /*6410*/  @!P0 BRA `(.L_x_133) ;  /* 0xfffffffc00f08947 */ /* 0x008fea000383ffff */
.L_x_114:
[----:B------:R-:W-:Y:S05]  /*6420*/  BSYNC B0 ;  /* 0x0000000000007941 */ /* 0x000fea0003800000 */
.L_x_113:
[----:B------:R-:W-:Y:S05]  /*6430*/  EXIT ;  /* 0x000000000000794d */ /* 0x000fea0003800000 */
.L_x_18:
[----:B---3--:R3:W4:Y:S02]  /*6440*/  SYNCS.PHASECHK.TRANS64.TRYWAIT P1, [R3+URZ], R0 ;  /* 0x00000000030075a7 */ /* 0x008724000802017f */
[----:B----4-:R-:W-:Y:S05]  /*6450*/  @!P1 NANOSLEEP.SYNCS 0x989680 ;  /* 0x009896800000995d */ /* 0x010fea0003900000 */
[----:B------:R-:W4:Y:S02]  /*6460*/  @!P1 SYNCS.PHASECHK.TRANS64 P1, [R3+URZ], R0 ;  /* 0x00000000030095a7 */ /* 0x000f24000802007f */
[----:B----4-:R-:W-:Y:S05]  /*6470*/  @!P1 BRA `(.L_x_18) ;  /* 0xfffffffc00f09947 */ /* 0x010fea000383ffff */
[----:B------:R-:W-:Y:S05]  /*6480*/  BRA `(.L_x_17) ;  /* 0xffffffac00dc7947 */ /* 0x000fea000383ffff */
.L_x_23:
[----:B-1----:R-:W-:-:S04]  /*6490*/  IMAD.U32 R4, RZ, RZ, UR4 ;  /* 0x00000004ff047e24 */ /* 0x002fc8000f8e00ff */
[----:B------:R1:W2:Y:S03]  /*64a0*/  SYNCS.PHASECHK.TRANS64.TRYWAIT P1, [R4+URZ], R3 ;  /* 0x00000003040075a7 */ /* 0x0002a6000802017f */
[----:B--2---:R-:W-:Y:S05]  /*64b0*/  @!P1 NANOSLEEP.SYNCS 0x989680 ;  /* 0x009896800000995d */ /* 0x004fea0003900000 */
[----:B------:R-:W2:Y:S02]  /*64c0*/  @!P1 SYNCS.PHASECHK.TRANS64 P1, [R4+URZ], R3 ;  /* 0x00000003040095a7 */ /* 0x000ea4000802007f */
[----:B--2---:R-:W-:Y:S05]  /*64d0*/  @!P1 BRA `(.L_x_23) ;  /* 0xfffffffc00ec9947 */ /* 0x004fea000383ffff */
[----:B------:R-:W-:Y:S05]  /*64e0*/  BRA `(.L_x_22) ;  /* 0xffffffb0007c7947 */ /* 0x000fea000383ffff */
.L_x_100:
[----:B------:R-:W-:Y:S01]  /*64f0*/  BSSY B1, `(.L_x_134) ;  /* 0x0000006000017945 */ /* 0x000fe20003800000 */
[----:B------:R-:W-:-:S07]  /*6500*/  IMAD.MOV.U32 R15, RZ, RZ, -0x1 ;  /* 0xffffffffff0f7424 */ /* 0x000fce00078e00ff */
[----:B------:R-:W-:Y:S05]  /*6510*/  WARPSYNC.COLLECTIVE R15, `(.L_x_135) ;  /* 0x000000000f0c7348 */ /* 0x000fea0003c00000 */
[----:B------:R-:W-:Y:S02]  /*6520*/  ELECT P6, UR62, PT ;  /* 0x00000000003e782f */ /* 0x000fe400038c0000 */
[----:B------:R-:W-:Y:S01]  /*6530*/  MOV R14, UR62 ;  /* 0x0000003e000e7c02 */ /* 0x000fe20008000f00 */
[----:B------:R-:W-:Y:S10]  /*6540*/  ENDCOLLECTIVE ;  /* 0x000000000000791b */ /* 0x000ff40003800000 */
.L_x_135:
[----:B------:R-:W-:Y:S05]  /*6550*/  BSYNC B1 ;  /* 0x0000000000017941 */ /* 0x000fea0003800000 */
.L_x_134:
[----:B------:R-:W-:Y:S05]  /*6560*/  BRA `(.L_x_136) ;  /* 0xffffffe800507947 */ /* 0x000fea000383ffff */
.L_x_103:
[----:B0-----:R0:W1:Y:S02]  /*6570*/  SYNCS.PHASECHK.TRANS64.TRYWAIT P1, [R14+URZ+0x90], R7 ;  /* 0x000090070e0075a7 */ /* 0x001064000802017f */
[----:B-1----:R-:W-:Y:S05]  /*6580*/  @!P1 NANOSLEEP.SYNCS 0x989680 ;  /* 0x009896800000995d */ /* 0x002fea0003900000 */
[----:B------:R-:W1:Y:S02]  /*6590*/  @!P1 SYNCS.PHASECHK.TRANS64 P1, [R14+URZ+0x90], R7 ;  /* 0x000090070e0095a7 */ /* 0x000e64000802007f */
[----:B-1----:R-:W-:Y:S05]  /*65a0*/  @!P1 BRA `(.L_x_103) ;  /* 0xfffffffc00f09947 */ /* 0x002fea000383ffff */
[----:B------:R-:W-:Y:S05]  /*65b0*/  BRA `(.L_x_137) ;  /* 0xffffffe800847947 */ /* 0x000fea000383ffff */
.L_x_112:
[----:B------:R-:W-:Y:S01]  /*65c0*/  BSSY B0, `(.L_x_138) ;  /* 0x0000006000007945 */ /* 0x000fe20003800000 */
[----:B------:R-:W-:-:S07]  /*65d0*/  IMAD.MOV.U32 R15, RZ, RZ, -0x1 ;  /* 0xffffffffff0f7424 */ /* 0x000fce00078e00ff */
[----:B------:R-:W-:Y:S05]  /*65e0*/  WARPSYNC.COLLECTIVE R15, `(.L_x_139) ;  /* 0x000000000f0c7348 */ /* 0x000fea0003c00000 */
[----:B------:R-:W-:Y:S02]  /*65f0*/  ELECT P6, UR62, PT ;  /* 0x00000000003e782f */ /* 0x000fe400038c0000 */
[----:B------:R-:W-:Y:S01]  /*6600*/  MOV R14, UR62 ;  /* 0x0000003e000e7c02 */ /* 0x000fe20008000f00 */
[----:B------:R-:W-:Y:S10]  /*6610*/  ENDCOLLECTIVE ;  /* 0x000000000000791b */ /* 0x000ff40003800000 */
.L_x_139:
[----:B------:R-:W-:Y:S05]  /*6620*/  BSYNC B0 ;  /* 0x0000000000007941 */ /* 0x000fea0003800000 */
.L_x_138:
[----:B------:R-:W-:Y:S05]  /*6630*/  BRA `(.L_x_140) ;  /* 0xfffffff000d47947 */ /* 0x000fea000383ffff */
.L_x_116:
[----:B0-----:R0:W1:Y:S02]  /*6640*/  SYNCS.PHASECHK.TRANS64.TRYWAIT P0, [R7+URZ], R2 ;  /* 0x00000002070075a7 */ /* 0x001064000800017f */
[----:B-1----:R-:W-:Y:S05]  /*6650*/  @!P0 NANOSLEEP.SYNCS 0x989680 ;  /* 0x009896800000895d */ /* 0x002fea0003900000 */
[----:B------:R-:W1:Y:S02]  /*6660*/  @!P0 SYNCS.PHASECHK.TRANS64 P0, [R7+URZ], R2 ;  /* 0x00000002070085a7 */ /* 0x000e64000800007f */
[----:B-1----:R-:W-:Y:S05]  /*6670*/  @!P0 BRA `(.L_x_116) ;  /* 0xfffffffc00f08947 */ /* 0x002fea000383ffff */
[----:B------:R-:W-:Y:S05]  /*6680*/  BRA `(.L_x_141) ;  /* 0xfffffff400147947 */ /* 0x000fea000383ffff */
.L_x_117:
[----:B0-----:R0:W1:Y:S02]  /*6690*/  SYNCS.PHASECHK.TRANS64.TRYWAIT P0, [R9+URZ], R4 ;  /* 0x00000004090075a7 */ /* 0x001064000800017f */
[----:B-1----:R-:W-:Y:S05]  /*66a0*/  @!P0 NANOSLEEP.SYNCS 0x989680 ;  /* 0x009896800000895d */ /* 0x002fea0003900000 */
[----:B------:R-:W1:Y:S02]  /*66b0*/  @!P0 SYNCS.PHASECHK.TRANS64 P0, [R9+URZ], R4 ;  /* 0x00000004090085a7 */ /* 0x000e64000800007f */
[----:B-1----:R-:W-:Y:S05]  /*66c0*/  @!P0 BRA `(.L_x_117) ;  /* 0xfffffffc00f08947 */ /* 0x002fea000383ffff */
[----:B------:R-:W-:Y:S05]  /*66d0*/  BRA `(.L_x_142) ;  /* 0xfffffff400247947 */ /* 0x000fea000383ffff */
.L_x_118:
[----:B0-----:R0:W1:Y:S02]  /*66e0*/  SYNCS.PHASECHK.TRANS64.TRYWAIT P0, [R6+URZ], R5 ;  /* 0x00000005060075a7 */ /* 0x001064000800017f */
[----:B-1----:R-:W-:Y:S05]  /*66f0*/  @!P0 NANOSLEEP.SYNCS 0x989680 ;  /* 0x009896800000895d */ /* 0x002fea0003900000 */
[----:B------:R-:W1:Y:S02]  /*6700*/  @!P0 SYNCS.PHASECHK.TRANS64 P0, [R6+URZ], R5 ;  /* 0x00000005060085a7 */ /* 0x000e64000800007f */
[----:B-1----:R-:W-:Y:S05]  /*6710*/  @!P0 BRA `(.L_x_118) ;  /* 0xfffffffc00f08947 */ /* 0x002fea000383ffff */
[----:B------:R-:W-:Y:S05]  /*6720*/  BRA `(.L_x_143) ;  /* 0xfffffff400347947 */ /* 0x000fea000383ffff */
.L_x_119:
[----:B0-----:R0:W1:Y:S02]  /*6730*/  SYNCS.PHASECHK.TRANS64.TRYWAIT P0, [R9+URZ], R4 ;  /* 0x00000004090075a7 */ /* 0x001064000800017f */
[----:B-1----:R-:W-:Y:S05]  /*6740*/  @!P0 NANOSLEEP.SYNCS 0x989680 ;  /* 0x009896800000895d */ /* 0x002fea0003900000 */
[----:B------:R-:W1:Y:S02]  /*6750*/  @!P0 SYNCS.PHASECHK.TRANS64 P0, [R9+URZ], R4 ;  /* 0x00000004090085a7 */ /* 0x000e64000800007f */
[----:B-1----:R-:W-:Y:S05]  /*6760*/  @!P0 BRA `(.L_x_119) ;  /* 0xfffffffc00f08947 */ /* 0x002fea000383ffff */
[----:B------:R-:W-:Y:S05]  /*6770*/  BRA `(.L_x_144) ;  /* 0xfffffff400447947 */ /* 0x000fea000383ffff */
.L_x_120:
[----:B0-----:R0:W1:Y:S02]  /*6780*/  SYNCS.PHASECHK.TRANS64.TRYWAIT P0, [R6+URZ], R5 ;  /* 0x00000005060075a7 */ /* 0x001064000800017f */
[----:B-1----:R-:W-:Y:S05]  /*6790*/  @!P0 NANOSLEEP.SYNCS 0x989680 ;  /* 0x009896800000895d */ /* 0x002fea0003900000 */
[----:B------:R-:W1:Y:S02]  /*67a0*/  @!P0 SYNCS.PHASECHK.TRANS64 P0, [R6+URZ], R5 ;  /* 0x00000005060085a7 */ /* 0x000e64000800007f */
[----:B-1----:R-:W-:Y:S05]  /*67b0*/  @!P0 BRA `(.L_x_120) ;  /* 0xfffffffc00f08947 */ /* 0x002fea000383ffff */
[----:B------:R-:W-:Y:S05]  /*67c0*/  BRA `(.L_x_145) ;  /* 0xfffffff400547947 */ /* 0x000fea000383ffff */
.L_x_121:
[----:B0-----:R0:W1:Y:S02]  /*67d0*/  SYNCS.PHASECHK.TRANS64.TRYWAIT P0, [R9+URZ], R4 ;  /* 0x00000004090075a7 */ /* 0x001064000800017f */
[----:B-1----:R-:W-:Y:S05]  /*67e0*/  @!P0 NANOSLEEP.SYNCS 0x989680 ;  /* 0x009896800000895d */ /* 0x002fea0003900000 */
[----:B------:R-:W1:Y:S02]  /*67f0*/  @!P0 SYNCS.PHASECHK.TRANS64 P0, [R9+URZ], R4 ;  /* 0x00000004090085a7 */ /* 0x000e64000800007f */
[----:B-1----:R-:W-:Y:S05]  /*6800*/  @!P0 BRA `(.L_x_121) ;  /* 0xfffffffc00f08947 */ /* 0x002fea000383ffff */
[----:B------:R-:W-:Y:S05]  /*6810*/  BRA `(.L_x_146) ;  /* 0xfffffff400647947 */ /* 0x000fea000383ffff */
.L_x_122:
[----:B0-----:R0:W1:Y:S02]  /*6820*/  SYNCS.PHASECHK.TRANS64.TRYWAIT P0, [R6+URZ], R5 ;  /* 0x00000005060075a7 */ /* 0x001064000800017f */
[----:B-1----:R-:W-:Y:S05]  /*6830*/  @!P0 NANOSLEEP.SYNCS 0x989680 ;  /* 0x009896800000895d */ /* 0x002fea0003900000 */
[----:B------:R-:W1:Y:S02]  /*6840*/  @!P0 SYNCS.PHASECHK.TRANS64 P0, [R6+URZ], R5 ;  /* 0x00000005060085a7 */ /* 0x000e64000800007f */
[----:B-1----:R-:W-:Y:S05]  /*6850*/  @!P0 BRA `(.L_x_122) ;  /* 0xfffffffc00f08947 */ /* 0x002fea000383ffff */
[----:B------:R-:W-:Y:S05]  /*6860*/  BRA `(.L_x_147) ;  /* 0xfffffff400747947 */ /* 0x000fea000383ffff */
.L_x_123:
[----:B0-----:R0:W1:Y:S02]  /*6870*/  SYNCS.PHASECHK.TRANS64.TRYWAIT P0, [R9+URZ], R4 ;  /* 0x00000004090075a7 */ /* 0x001064000800017f */
[----:B-1----:R-:W-:Y:S05]  /*6880*/  @!P0 NANOSLEEP.SYNCS 0x989680 ;  /* 0x009896800000895d */ /* 0x002fea0003900000 */
[----:B------:R-:W1:Y:S02]  /*6890*/  @!P0 SYNCS.PHASECHK.TRANS64 P0, [R9+URZ], R4 ;  /* 0x00000004090085a7 */ /* 0x000e64000800007f */
[----:B-1----:R-:W-:Y:S05]  /*68a0*/  @!P0 BRA `(.L_x_123) ;  /* 0xfffffffc00f08947 */ /* 0x002fea000383ffff */
[----:B------:R-:W-:Y:S05]  /*68b0*/  BRA `(.L_x_148) ;  /* 0xfffffff400847947 */ /* 0x000fea000383ffff */
.L_x_124:
[----:B0-----:R0:W1:Y:S02]  /*68c0*/  SYNCS.PHASECHK.TRANS64.TRYWAIT P0, [R6+URZ], R5 ;  /* 0x00000005060075a7 */ /* 0x001064000800017f */
[----:B-1----:R-:W-:Y:S05]  /*68d0*/  @!P0 NANOSLEEP.SYNCS 0x989680 ;  /* 0x009896800000895d */ /* 0x002fea0003900000 */
[----:B------:R-:W1:Y:S02]  /*68e0*/  @!P0 SYNCS.PHASECHK.TRANS64 P0, [R6+URZ], R5 ;  /* 0x00000005060085a7 */ /* 0x000e64000800007f */
[----:B-1----:R-:W-:Y:S05]  /*68f0*/  @!P0 BRA `(.L_x_124) ;  /* 0xfffffffc00f08947 */ /* 0x002fea000383ffff */
[----:B------:R-:W-:Y:S05]  /*6900*/  BRA `(.L_x_149) ;  /* 0xfffffff400947947 */ /* 0x000fea000383ffff */
.L_x_125:
[----:B0-----:R0:W1:Y:S02]  /*6910*/  SYNCS.PHASECHK.TRANS64.TRYWAIT P0, [R9+URZ], R4 ;  /* 0x00000004090075a7 */ /* 0x001064000800017f */
[----:B-1----:R-:W-:Y:S05]  /*6920*/  @!P0 NANOSLEEP.SYNCS 0x989680 ;  /* 0x009896800000895d */ /* 0x002fea0003900000 */
[----:B------:R-:W1:Y:S02]  /*6930*/  @!P0 SYNCS.PHASECHK.TRANS64 P0, [R9+URZ], R4 ;  /* 0x00000004090085a7 */ /* 0x000e64000800007f */
[----:B-1----:R-:W-:Y:S05]  /*6940*/  @!P0 BRA `(.L_x_125) ;  /* 0xfffffffc00f08947 */ /* 0x002fea000383ffff */
[----:B------:R-:W-:Y:S05]  /*6950*/  BRA `(.L_x_150) ;  /* 0xfffffff400a47947 */ /* 0x000fea000383ffff */
.L_x_126:
[----:B0-----:R0:W1:Y:S02]  /*6960*/  SYNCS.PHASECHK.TRANS64.TRYWAIT P0, [R6+URZ], R5 ;  /* 0x00000005060075a7 */ /* 0x001064000800017f */
[----:B-1----:R-:W-:Y:S05]  /*6970*/  @!P0 NANOSLEEP.SYNCS 0x989680 ;  /* 0x009896800000895d */ /* 0x002fea0003900000 */
[----:B------:R-:W1:Y:S02]  /*6980*/  @!P0 SYNCS.PHASECHK.TRANS64 P0, [R6+URZ], R5 ;  /* 0x00000005060085a7 */ /* 0x000e64000800007f */
[----:B-1----:R-:W-:Y:S05]  /*6990*/  @!P0 BRA `(.L_x_126) ;  /* 0xfffffffc00f08947 */ /* 0x002fea000383ffff */
[----:B------:R-:W-:Y:S05]  /*69a0*/  BRA `(.L_x_151) ;  /* 0xfffffff400b47947 */ /* 0x000fea000383ffff */
.L_x_127:
[----:B0-----:R0:W1:Y:S02]  /*69b0*/  SYNCS.PHASECHK.TRANS64.TRYWAIT P0, [R9+URZ], R4 ;  /* 0x00000004090075a7 */ /* 0x001064000800017f */
[----:B-1----:R-:W-:Y:S05]  /*69c0*/  @!P0 NANOSLEEP.SYNCS 0x989680 ;  /* 0x009896800000895d */ /* 0x002fea0003900000 */
[----:B------:R-:W1:Y:S02]  /*69d0*/  @!P0 SYNCS.PHASECHK.TRANS64 P0, [R9+URZ], R4 ;  /* 0x00000004090085a7 */ /* 0x000e64000800007f */
[----:B-1----:R-:W-:Y:S05]  /*69e0*/  @!P0 BRA `(.L_x_127) ;  /* 0xfffffffc00f08947 */ /* 0x002fea000383ffff */
[----:B------:R-:W-:Y:S05]  /*69f0*/  BRA `(.L_x_152) ;  /* 0xfffffff400c47947 */ /* 0x000fea000383ffff */
.L_x_128:
[----:B0-----:R0:W1:Y:S02]  /*6a00*/  SYNCS.PHASECHK.TRANS64.TRYWAIT P0, [R6+URZ], R5 ;  /* 0x00000005060075a7 */ /* 0x001064000800017f */
[----:B-1----:R-:W-:Y:S05]  /*6a10*/  @!P0 NANOSLEEP.SYNCS 0x989680 ;  /* 0x009896800000895d */ /* 0x002fea0003900000 */
[----:B------:R-:W1:Y:S02]  /*6a20*/  @!P0 SYNCS.PHASECHK.TRANS64 P0, [R6+URZ], R5 ;  /* 0x00000005060085a7 */ /* 0x000e64000800007f */
[----:B-1----:R-:W-:Y:S05]  /*6a30*/  @!P0 BRA `(.L_x_128) ;  /* 0xfffffffc00f08947 */ /* 0x002fea000383ffff */
[----:B------:R-:W-:Y:S05]  /*6a40*/  BRA `(.L_x_153) ;  /* 0xfffffff400d47947 */ /* 0x000fea000383ffff */
.L_x_129:
[----:B0-----:R0:W1:Y:S02]  /*6a50*/  SYNCS.PHASECHK.TRANS64.TRYWAIT P0, [R9+URZ], R4 ;  /* 0x00000004090075a7 */ /* 0x001064000800017f */
[----:B-1----:R-:W-:Y:S05]  /*6a60*/  @!P0 NANOSLEEP.SYNCS 0x989680 ;  /* 0x009896800000895d */ /* 0x002fea0003900000 */
[----:B------:R-:W1:Y:S02]  /*6a70*/  @!P0 SYNCS.PHASECHK.TRANS64 P0, [R9+URZ], R4 ;  /* 0x00000004090085a7 */ /* 0x000e64000800007f */
[----:B-1----:R-:W-:Y:S05]  /*6a80*/  @!P0 BRA `(.L_x_129) ;  /* 0xfffffffc00f08947 */ /* 0x002fea000383ffff */
[----:B------:R-:W-:Y:S05]  /*6a90*/  BRA `(.L_x_154) ;  /* 0xfffffff400e47947 */ /* 0x000fea000383ffff */
.L_x_130:
[----:B0-----:R0:W1:Y:S02]  /*6aa0*/  SYNCS.PHASECHK.TRANS64.TRYWAIT P0, [R6+URZ], R5 ;  /* 0x00000005060075a7 */ /* 0x001064000800017f */
[----:B-1----:R-:W-:Y:S05]  /*6ab0*/  @!P0 NANOSLEEP.SYNCS 0x989680 ;  /* 0x009896800000895d */ /* 0x002fea0003900000 */
[----:B------:R-:W1:Y:S02]  /*6ac0*/  @!P0 SYNCS.PHASECHK.TRANS64 P0, [R6+URZ], R5 ;  /* 0x00000005060085a7 */ /* 0x000e64000800007f */
[----:B-1----:R-:W-:Y:S05]  /*6ad0*/  @!P0 BRA `(.L_x_130) ;  /* 0xfffffffc00f08947 */ /* 0x002fea000383ffff */
[----:B------:R-:W-:Y:S05]  /*6ae0*/  BRA `(.L_x_155) ;  /* 0xfffffff400f47947 */ /* 0x000fea000383ffff */
.L_x_131:
[----:B0-----:R0:W1:Y:S02]  /*6af0*/  SYNCS.PHASECHK.TRANS64.TRYWAIT P0, [R9+URZ], R4 ;  /* 0x00000004090075a7 */ /* 0x001064000800017f */
[----:B-1----:R-:W-:Y:S05]  /*6b00*/  @!P0 NANOSLEEP.SYNCS 0x989680 ;  /* 0x009896800000895d */ /* 0x002fea0003900000 */
[----:B------:R-:W1:Y:S02]  /*6b10*/  @!P0 SYNCS.PHASECHK.TRANS64 P0, [R9+URZ], R4 ;  /* 0x00000004090085a7 */ /* 0x000e64000800007f */
[----:B-1----:R-:W-:Y:S05]  /*6b20*/  @!P0 BRA `(.L_x_131) ;  /* 0xfffffffc00f08947 */ /* 0x002fea000383ffff */
[----:B------:R-:W-:Y:S05]  /*6b30*/  BRA `(.L_x_156) ;  /* 0xfffffff800047947 */ /* 0x000fea000383ffff */
.L_x_132:
[----:B-1----:R1:W2:Y:S02]  /*6b40*/  SYNCS.PHASECHK.TRANS64.TRYWAIT P0, [R6+URZ], R5 ;  /* 0x00000005060075a7 */ /* 0x0022a4000800017f */
[----:B--2---:R-:W-:Y:S05]  /*6b50*/  @!P0 NANOSLEEP.SYNCS 0x989680 ;  /* 0x009896800000895d */ /* 0x004fea0003900000 */
[----:B------:R-:W2:Y:S02]  /*6b60*/  @!P0 SYNCS.PHASECHK.TRANS64 P0, [R6+URZ], R5 ;  /* 0x00000005060085a7 */ /* 0x000ea4000800007f */
[----:B--2---:R-:W-:Y:S05]  /*6b70*/  @!P0 BRA `(.L_x_132) ;  /* 0xfffffffc00f08947 */ /* 0x004fea000383ffff */
[----:B------:R-:W-:Y:S05]  /*6b80*/  BRA `(.L_x_157) ;  /* 0xfffffff8000c7947 */ /* 0x000fea000383ffff */
.L_x_158:
[----:B------:R-:W-:-:S00]  /*6b90*/  BRA `(.L_x_158) ;  /* 0xfffffffc00fc7947 */ /* 0x000fc0000383ffff */
[----:B------:R-:W-:-:S00]  /*6ba0*/  NOP ;  /* 0x0000000000007918 */ /* 0x000fc00000000000 */
        /* <DEDUP_REMOVED lines=13> */
.L_x_159:


//--------------------- .nv.global.init           --------------------------
	.section	.nv.global.init,"aw",@progbits
.nv.global.init:
	.type		$str$22,@object
	.size		$str$22,($str$23 - $str$22)
$str$22:
        /*0000*/ 	.byte	0x6b, 0x5f, 0x74, 0x69, 0x6c, 0x65, 0x5f, 0x63, 0x6f, 0x75, 0x6e, 0x74, 0x20, 0x3e, 0x3d, 0x20
        /*0010*/ 	.byte	0x31, 0x00
	.type		$str$23,@object
	.size		$str$23,(__unnamed_1 - $str$23)
$str$23:
        /*0012*/ 	.byte	0x2f, 0x74, 0x6d, 0x70, 0x2f, 0x63, 0x75, 0x74, 0x6c, 0x61, 0x73, 0x73, 0x5f, 0x73, 0x77, 0x65
        /*0022*/ 	.byte	0x65, 0x70, 0x5f, 0x73, 0x72, 0x63, 0x2f, 0x69, 0x6e, 0x63, 0x6c, 0x75, 0x64, 0x65, 0x2f, 0x63
        /*0032*/ 	.byte	0x75, 0x74, 0x6c, 0x61, 0x73, 0x73, 0x2f, 0x67, 0x65, 0x6d, 0x6d, 0x2f, 0x63, 0x6f, 0x6c, 0x6c
        /*0042*/ 	.byte	0x65, 0x63, 0x74, 0x69, 0x76, 0x65, 0x2f, 0x73, 0x6d, 0x39, 0x30, 0x5f, 0x6d, 0x6d, 0x61, 0x5f
        /*0052*/ 	.byte	0x74, 0x6d, 0x61, 0x5f, 0x67, 0x6d, 0x6d, 0x61, 0x5f, 0x73, 0x73, 0x5f, 0x77, 0x61, 0x72, 0x70
        /*0062*/ 	.byte	0x73, 0x70, 0x65, 0x63, 0x69, 0x61, 0x6c, 0x69, 0x7a, 0x65, 0x64, 0x2e, 0x68, 0x70, 0x70, 0x00
	.type		__unnamed_1,@object
	.size		__unnamed_1,(.L_0 - __unnamed_1)
__unnamed_1:
        /*0072*/ 	.byte	0x76, 0x6f, 0x69, 0x64, 0x20, 0x63, 0x75, 0x74, 0x6c, 0x61, 0x73, 0x73, 0x3a, 0x3a, 0x67, 0x65
        /* <DEDUP_REMOVED lines=179> */
        /*0bb2*/ 	.byte	0x64, 0x65, 0x6e, 0x74, 0x69, 0x74, 0x79, 0x5d, 0x00
.L_0:


//--------------------- .nv.shared._ZN7cutlass13device_kernelINS_4gemm6kernel13GemmUniversalIN4cute5tupleIJiiiiEEENS1_10collective13CollectiveMmaINS1_34MainloopSm90TmaGmmaWarpSpecializedILi18ENS5_IJNS4_1CILi1EEESB_SB_EEENS1_35KernelTmaWarpSpecializedCooperativeEEENS5_IJNSA_ILi128EEENSA_ILi64EEENSA_ILi32EEEEEENS_6half_tENS5_IJlSB_lEEESJ_SK_NS4_8TiledMMAINS4_8MMA_AtomIJNS4_4SM904GMMA25MMA_64x64x16_F32F16F16_SSILNSO_5MajorE0ELSQ_0ELNSO_7ScaleInE1ELSR_1EEEEEENS4_6LayoutINS5_IJNSA_ILi2EEESB_SB_EEENS5_IJSB_NSA_ILi0EEESX_EEEEENS5_IJNS4_10UnderscoreES10_S10_EEEEENS4_13SM90_TMA_LOADENS4_14ComposedLayoutINS4_7SwizzleILi2ELi4ELi3EEENS4_18smem_ptr_flag_bitsILi16EEENSU_INS5_IJNSA_ILi8EEESH_EEENS5_IJSH_SB_EEEEEEEvNS4_8identityES13_S1D_vS1E_EENS_8epilogue10collective6detail29Sm90TmaWarpSpecializedAdapterINS1H_15DefaultEpilogueISJ_SK_SK_NS1G_6thread17LinearCombinationISJ_Li1EffLNS1L_9ScaleType4KindE0ELNS_15FloatRoundStyleE2ESJ_EENS1_15EpilogueDefaultEEEEEvvEEEEvNT_6ParamsE --------------------------
	.section	.nv.shared._ZN7cutlass13device_kernelINS_4gemm6kernel13GemmUniversalIN4cute5tupleIJiiiiEEENS1_10collective13CollectiveMmaINS1_34MainloopSm90TmaGmmaWarpSpecializedILi18ENS5_IJNS4_1CILi1EEESB_SB_EEENS1_35KernelTmaWarpSpecializedCooperativeEEENS5_IJNSA_ILi128EEENSA_ILi64EEENSA_ILi32EEEEEENS_6half_tENS5_IJlSB_lEEESJ_SK_NS4_8TiledMMAINS4_8MMA_AtomIJNS4_4SM904GMMA25MMA_64x64x16_F32F16F16_SSILNSO_5MajorE0ELSQ_0ELNSO_7ScaleInE1ELSR_1EEEEEENS4_6LayoutINS5_IJNSA_ILi2EEESB_SB_EEENS5_IJSB_NSA_ILi0EEESX_EEEEENS5_IJNS4_10UnderscoreES10_S10_EEEEENS4_13SM90_TMA_LOADENS4_14ComposedLayoutINS4_7SwizzleILi2ELi4ELi3EEENS4_18smem_ptr_flag_bitsILi16EEENSU_INS5_IJNSA_ILi8EEESH_EEENS5_IJSH_SB_EEEEEEEvNS4_8identityES13_S1D_vS1E_EENS_8epilogue10collective6detail29Sm90TmaWarpSpecializedAdapterINS1H_15DefaultEpilogueISJ_SK_SK_NS1G_6thread17LinearCombinationISJ_Li1EffLNS1L_9ScaleType4KindE0ELNS_15FloatRoundStyleE2ESJ_EENS1_15EpilogueDefaultEEEEEvvEEEEvNT_6ParamsE,"aw",@nobits
	.sectionflags	@""
	.align	16
	.zero		1024


//--------------------- .nv.shared.reserved.0     --------------------------
	.section	.nv.shared.reserved.0,"aw",@nobits
	.weak		__nv_reservedSMEM_offset_0_alias
	.size		__nv_reservedSMEM_offset_0_alias, 0, 0
	.other		__nv_reservedSMEM_offset_0_alias,@"STO_CUDA_RESERVED_SHARED STV_DEFAULT"
__nv_reservedSMEM_offset_0_alias:
	.zero		0


//--------------------- .nv.global                --------------------------
	.section	.nv.global,"aw",@nobits
.nv.global:
	.type		_ZN39_INTERNAL_0c12d02c_4_k_cu_57ce5cf8_67604cute1_E,@object
	.size		_ZN39_INTERNAL_0c12d02c_4_k_cu_57ce5cf8_67604cute1_E,(_ZN39_INTERNAL_0c12d02c_4_k_cu_57ce5cf8_67604cuda3std3__45__cpo6cbeginE - _ZN39_INTERNAL_0c12d02c_4_k_cu_57ce5cf8_67604cute1_E)
_ZN39_INTERNAL_0c12d02c_4_k_cu_57ce5cf8_67604cute1_E:
	.zero		1
	.type		_ZN39_INTERNAL_0c12d02c_4_k_cu_57ce5cf8_67604cuda3std3__45__cpo6cbeginE,@object
	.size		_ZN39_INTERNAL_0c12d02c_4_k_cu_57ce5cf8_67604cuda3std3__45__cpo6cbeginE,(_ZN39_INTERNAL_0c12d02c_4_k_cu_57ce5cf8_67604cuda3std3__48in_placeE - _ZN39_INTERNAL_0c12d02c_4_k_cu_57ce5cf8_67604cuda3std3__45__cpo6cbeginE)
_ZN39_INTERNAL_0c12d02c_4_k_cu_57ce5cf8_67604cuda3std3__45__cpo6cbeginE:
	.zero		1
	.type		_ZN39_INTERNAL_0c12d02c_4_k_cu_57ce5cf8_67604cuda3std3__48in_placeE,@object
	.size		_ZN39_INTERNAL_0c12d02c_4_k_cu_57ce5cf8_67604cuda3std3__48in_placeE,(_ZN39_INTERNAL_0c12d02c_4_k_cu_57ce5cf8_67604cuda3std6ranges3__45__cpo9iter_moveE - _ZN39_INTERNAL_0c12d02c_4_k_cu_57ce5cf8_67604cuda3std3__48in_placeE)
_ZN39_INTERNAL_0c12d02c_4_k_cu_57ce5cf8_67604cuda3std3__48in_placeE:
	.zero		1
	.type		_ZN39_INTERNAL_0c12d02c_4_k_cu_57ce5cf8_67604cuda3std6ranges3__45__cpo9iter_moveE,@object
	.size		_ZN39_INTERNAL_0c12d02c_4_k_cu_57ce5cf8_67604cuda3std6ranges3__45__cpo9iter_moveE,(_ZN39_INTERNAL_0c12d02c_4_k_cu_57ce5cf8_67604cuda3std3__45__cpo5beginE - _ZN39_INTERNAL_0c12d02c_4_k_cu_57ce5cf8_67604cuda3std6ranges3__45__cpo9iter_moveE)
_ZN39_INTERNAL_0c12d02c_4_k_cu_57ce5cf8_67604cuda3std6ranges3__45__cpo9iter_moveE:
	.zero		1
	.type		_ZN39_INTERNAL_0c12d02c_4_k_cu_57ce5cf8_67604cuda3std3__45__cpo5beginE,@object
	.size		_ZN39_INTERNAL_0c12d02c_4_k_cu_57ce5cf8_67604cuda3std3__45__cpo5beginE,(_ZN39_INTERNAL_0c12d02c_4_k_cu_57ce5cf8_67604cuda3std3__441_GLOBAL__N__0c12d02c_4_k_cu_57ce5cf8_67606ignoreE - _ZN39_INTERNAL_0c12d02c_4_k_cu_57ce5cf8_67604cuda3std3__45__cpo5beginE)
_ZN39_INTERNAL_0c12d02c_4_k_cu_57ce5cf8_67604cuda3std3__45__cpo5beginE:
	.zero		1
	.type		_ZN39_INTERNAL_0c12d02c_4_k_cu_57ce5cf8_67604cuda3std3__441_GLOBAL__N__0c12d02c_4_k_cu_57ce5cf8_67606ignoreE,@object
	.size		_ZN39_INTERNAL_0c12d02c_4_k_cu_57ce5cf8_67604cuda3std3__441_GLOBAL__N__0c12d02c_4_k_cu_57ce5cf8_67606ignoreE,(_ZN39_INTERNAL_0c12d02c_4_k_cu_57ce5cf8_67604cute7productE - _ZN39_INTERNAL_0c12d02c_4_k_cu_57ce5cf8_67604cuda3std3__441_GLOBAL__N__0c12d02c_4_k_cu_57ce5cf8_67606ignoreE)
_ZN39_INTERNAL_0c12d02c_4_k_cu_57ce5cf8_67604cuda3std3__441_GLOBAL__N__0c12d02c_4_k_cu_57ce5cf8_67606ignoreE:
	.zero		1
	.type		_ZN39_INTERNAL_0c12d02c_4_k_cu_57ce5cf8_67604cute7productE,@object
	.size		_ZN39_INTERNAL_0c12d02c_4_k_cu_57ce5cf8_67604cute7productE,(_ZN39_INTERNAL_0c12d02c_4_k_cu_57ce5cf8_67604cuda3std3__45__cpo3endE - _ZN39_INTERNAL_0c12d02c_4_k_cu_57ce5cf8_67604cute7productE)
_ZN39_INTERNAL_0c12d02c_4_k_cu_57ce5cf8_67604cute7productE:
	.zero		1
	.type		_ZN39_INTERNAL_0c12d02c_4_k_cu_57ce5cf8_67604cuda3std3__45__cpo3endE,@object
	.size		_ZN39_INTERNAL_0c12d02c_4_k_cu_57ce5cf8_67604cuda3std3__45__cpo3endE,(_ZN39_INTERNAL_0c12d02c_4_k_cu_57ce5cf8_67604cuda3std3__419piecewise_constructE - _ZN39_INTERNAL_0c12d02c_4_k_cu_57ce5cf8_67604cuda3std3__45__cpo3endE)
_ZN39_INTERNAL_0c12d02c_4_k_cu_57ce5cf8_67604cuda3std3__45__cpo3endE:
	.zero		1
	.type		_ZN39_INTERNAL_0c12d02c_4_k_cu_57ce5cf8_67604cuda3std3__419piecewise_constructE,@object
	.size		_ZN39_INTERNAL_0c12d02c_4_k_cu_57ce5cf8_67604cuda3std3__419piecewise_constructE,(_ZN39_INTERNAL_0c12d02c_4_k_cu_57ce5cf8_67604cuda3std3__45__cpo4cendE - _ZN39_INTERNAL_0c12d02c_4_k_cu_57ce5cf8_67604cuda3std3__419piecewise_constructE)
_ZN39_INTERNAL_0c12d02c_4_k_cu_57ce5cf8_67604cuda3std3__419piecewise_constructE:
	.zero		1
	.type		_ZN39_INTERNAL_0c12d02c_4_k_cu_57ce5cf8_67604cuda3std3__45__cpo4cendE,@object
	.size		_ZN39_INTERNAL_0c12d02c_4_k_cu_57ce5cf8_67604cuda3std3__45__cpo4cendE,(_ZN39_INTERNAL_0c12d02c_4_k_cu_57ce5cf8_67604cuda3std6ranges3__45__cpo4swapE - _ZN39_INTERNAL_0c12d02c_4_k_cu_57ce5cf8_67604cuda3std3__45__cpo4cendE)
_ZN39_INTERNAL_0c12d02c_4_k_cu_57ce5cf8_67604cuda3std3__45__cpo4cendE:
	.zero		1
	.type		_ZN39_INTERNAL_0c12d02c_4_k_cu_57ce5cf8_67604cuda3std6ranges3__45__cpo4swapE,@object
	.size		_ZN39_INTERNAL_0c12d02c_4_k_cu_57ce5cf8_67604cuda3std6ranges3__45__cpo4swapE,(.L_8 - _ZN39_INTERNAL_0c12d02c_4_k_cu_57ce5cf8_67604cuda3std6ranges3__45__cpo4swapE)
_ZN39_INTERNAL_0c12d02c_4_k_cu_57ce5cf8_67604cuda3std6ranges3__45__cpo4swapE:
	.zero		1
.L_8:


//--------------------- .nv.constant0._ZN7cutlass13device_kernelINS_4gemm6kernel13GemmUniversalIN4cute5tupleIJiiiiEEENS1_10collective13CollectiveMmaINS1_34MainloopSm90TmaGmmaWarpSpecializedILi18ENS5_IJNS4_1CILi1EEESB_SB_EEENS1_35KernelTmaWarpSpecializedCooperativeEEENS5_IJNSA_ILi128EEENSA_ILi64EEENSA_ILi32EEEEEENS_6half_tENS5_IJlSB_lEEESJ_SK_NS4_8TiledMMAINS4_8MMA_AtomIJNS4_4SM904GMMA25MMA_64x64x16_F32F16F16_SSILNSO_5MajorE0ELSQ_0ELNSO_7ScaleInE1ELSR_1EEEEEENS4_6LayoutINS5_IJNSA_ILi2EEESB_SB_EEENS5_IJSB_NSA_ILi0EEESX_EEEEENS5_IJNS4_10UnderscoreES10_S10_EEEEENS4_13SM90_TMA_LOADENS4_14ComposedLayoutINS4_7SwizzleILi2ELi4ELi3EEENS4_18smem_ptr_flag_bitsILi16EEENSU_INS5_IJNSA_ILi8EEESH_EEENS5_IJSH_SB_EEEEEEEvNS4_8identityES13_S1D_vS1E_EENS_8epilogue10collective6detail29Sm90TmaWarpSpecializedAdapterINS1H_15DefaultEpilogueISJ_SK_SK_NS1G_6thread17LinearCombinationISJ_Li1EffLNS1L_9ScaleType4KindE0ELNS_15FloatRoundStyleE2ESJ_EENS1_15EpilogueDefaultEEEEEvvEEEEvNT_6ParamsE --------------------------
	.section	.nv.constant0._ZN7cutlass13device_kernelINS_4gemm6kernel13GemmUniversalIN4cute5tupleIJiiiiEEENS1_10collective13CollectiveMmaINS1_34MainloopSm90TmaGmmaWarpSpecializedILi18ENS5_IJNS4_1CILi1EEESB_SB_EEENS1_35KernelTmaWarpSpecializedCooperativeEEENS5_IJNSA_ILi128EEENSA_ILi64EEENSA_ILi32EEEEEENS_6half_tENS5_IJlSB_lEEESJ_SK_NS4_8TiledMMAINS4_8MMA_AtomIJNS4_4SM904GMMA25MMA_64x64x16_F32F16F16_SSILNSO_5MajorE0ELSQ_0ELNSO_7ScaleInE1ELSR_1EEEEEENS4_6LayoutINS5_IJNSA_ILi2EEESB_SB_EEENS5_IJSB_NSA_ILi0EEESX_EEEEENS5_IJNS4_10UnderscoreES10_S10_EEEEENS4_13SM90_TMA_LOADENS4_14ComposedLayoutINS4_7SwizzleILi2ELi4ELi3EEENS4_18smem_ptr_flag_bitsILi16EEENSU_INS5_IJNSA_ILi8EEESH_EEENS5_IJSH_SB_EEEEEEEvNS4_8identityES13_S1D_vS1E_EENS_8epilogue10collective6detail29Sm90TmaWarpSpecializedAdapterINS1H_15DefaultEpilogueISJ_SK_SK_NS1G_6thread17LinearCombinationISJ_Li1EffLNS1L_9ScaleType4KindE0ELNS_15FloatRoundStyleE2ESJ_EENS1_15EpilogueDefaultEEEEEvvEEEEvNT_6ParamsE,"a",@progbits
	.sectionflags	@""
	.align	4
.nv.constant0._ZN7cutlass13device_kernelINS_4gemm6kernel13GemmUniversalIN4cute5tupleIJiiiiEEENS1_10collective13CollectiveMmaINS1_34MainloopSm90TmaGmmaWarpSpecializedILi18ENS5_IJNS4_1CILi1EEESB_SB_EEENS1_35KernelTmaWarpSpecializedCooperativeEEENS5_IJNSA_ILi128EEENSA_ILi64EEENSA_ILi32EEEEEENS_6half_tENS5_IJlSB_lEEESJ_SK_NS4_8TiledMMAINS4_8MMA_AtomIJNS4_4SM904GMMA25MMA_64x64x16_F32F16F16_SSILNSO_5MajorE0ELSQ_0ELNSO_7ScaleInE1ELSR_1EEEEEENS4_6LayoutINS5_IJNSA_ILi2EEESB_SB_EEENS5_IJSB_NSA_ILi0EEESX_EEEEENS5_IJNS4_10UnderscoreES10_S10_EEEEENS4_13SM90_TMA_LOADENS4_14ComposedLayoutINS4_7SwizzleILi2ELi4ELi3EEENS4_18smem_ptr_flag_bitsILi16EEENSU_INS5_IJNSA_ILi8EEESH_EEENS5_IJSH_SB_EEEEEEEvNS4_8identityES13_S1D_vS1E_EENS_8epilogue10collective6detail29Sm90TmaWarpSpecializedAdapterINS1H_15DefaultEpilogueISJ_SK_SK_NS1G_6thread17LinearCombinationISJ_Li1EffLNS1L_9ScaleType4KindE0ELNS_15FloatRoundStyleE2ESJ_EENS1_15EpilogueDefaultEEEEEvvEEEEvNT_6ParamsE:
	.zero		1664


//--------------------- SYMBOLS --------------------------

	.type		.nv.reservedSmem.offset0,@object
	.size		.nv.reservedSmem.offset0,0x4
	.type		__assertfail,@function
